// auto-generated by cutlass_sweep.gemm — config: {"arch": "sm_100", "cluster_m": 1, "cluster_n": 1, "dtype": "bf16", "dtype_b": "bf16", "layout": "nt", "stages": 0, "tile_k": 64, "tile_m": 128, "tile_n": 48}
#include "cutlass/cutlass.h"
#include "cutlass/gemm/collective/collective_builder.hpp"
#include "cutlass/gemm/device/gemm_universal_adapter.h"
#include "cutlass/gemm/kernel/gemm_universal.hpp"
#include "cutlass/epilogue/collective/collective_builder.hpp"

using ElemA = cutlass::bfloat16_t;
using ElemB = cutlass::bfloat16_t;
using ElemCD = cutlass::bfloat16_t;
using Acc  = float;
using TileShape    = cute::Shape<cute::_128, cute::_48, cute::_64>;
using ClusterShape = cute::Shape<cute::_1, cute::_1, cute::_1>;

using CollectiveEpilogue = typename cutlass::epilogue::collective::CollectiveBuilder<
    cutlass::arch::Sm100, cutlass::arch::OpClassTensorOp,
    TileShape, ClusterShape,
    cutlass::epilogue::collective::EpilogueTileAuto,
    Acc, Acc,
    ElemCD, cutlass::layout::RowMajor, 128 / cutlass::sizeof_bits<ElemCD>::value,
    ElemCD, cutlass::layout::RowMajor, 128 / cutlass::sizeof_bits<ElemCD>::value,
    cutlass::epilogue::collective::EpilogueScheduleAuto
  >::CollectiveOp;

using CollectiveMainloop = typename cutlass::gemm::collective::CollectiveBuilder<
    cutlass::arch::Sm100, cutlass::arch::OpClassTensorOp,
    ElemA, cutlass::layout::RowMajor, 128 / cutlass::sizeof_bits<ElemA>::value,
    ElemB, cutlass::layout::ColumnMajor, 128 / cutlass::sizeof_bits<ElemB>::value,
    Acc,
    TileShape, ClusterShape,
    cutlass::gemm::collective::StageCountAutoCarveout<static_cast<int>(sizeof(typename CollectiveEpilogue::SharedStorage))>,
    cutlass::gemm::collective::KernelScheduleAuto
  >::CollectiveOp;

using GemmKernel = cutlass::gemm::kernel::GemmUniversal<
    cute::Shape<int,int,int,int>,
    CollectiveMainloop,
    CollectiveEpilogue
>;
using Gemm = cutlass::gemm::device::GemmUniversalAdapter<GemmKernel>;

// Force the device kernel symbol into the cubin without needing a host main.
auto* _anchor = &cutlass::device_kernel<GemmKernel>;


// ===== COMPILED SASS (sm_100a) =====

	.target	sm_100a

	.elftype	@"ET_EXEC"


//--------------------- .note.nv.tkinfo           --------------------------
	.section	.note.nv.tkinfo,"",@"SHT_NOTE"
	.sectionflags	@"SHF_NOTE_NV_TKINFO"
	.tkinfo
        /*0018*/ 	.word	0x00000002
        /*0030*/ 	.string	""
        /*0030*/ 	.string	"ptxas"
        /*0030*/ 	.string	"Cuda compilation tools, release 13.0, V13.0.88"
        /*0030*/ 	.string	"Build cuda_13.0.r13.0/compiler.36424714_0"
        /*0030*/ 	.string	"-arch sm_100a -m 64 "



//--------------------- .note.nv.cuinfo           --------------------------
	.section	.note.nv.cuinfo,"",@"SHT_NOTE"
	.sectionflags	@"SHF_NOTE_NV_CUINFO"
        /*0018*/ 	.short	0x0002
        /*001a*/ 	.short	0x0064
        /*001c*/ 	.short	0x0082
	.zero		2


//--------------------- .nv.info                  --------------------------
	.section	.nv.info,"",@"SHT_CUDA_INFO"
	.align	4


	//----- nvinfo : EIATTR_REGCOUNT
	.align		4
        /*0000*/ 	.byte	0x04, 0x2f
        /*0002*/ 	.short	(.L_19 - .L_18)
	.align		4
.L_18:
        /*0004*/ 	.word	index@(_ZN7cutlass13device_kernelINS_4gemm6kernel13GemmUniversalIN4cute5tupleIJiiiiEEENS1_10collective13CollectiveMmaINS1_35MainloopSm100TmaUmmaWarpSpecializedILi9ELi2ELi4ENS5_IJNS4_1CILi1EEESB_SB_EEEEENS5_IJNSA_ILi128EEENSA_ILi48EEENSA_ILi64EEEEEENS_10bfloat16_tENS5_IJlSB_lEEESI_SJ_NS4_8TiledMMAINS4_8MMA_AtomIJNS4_20SM100_MMA_F16BF16_SSISI_SI_fLi128ELi48ELNS4_4UMMA5MajorE0ELSO_0ELNSN_7ScaleInE0ELSP_0EEEEEENS4_6LayoutISC_NS5_IJNSA_ILi0EEEST_ST_EEEEENS5_IJNS4_10UnderscoreESW_SW_EEEEENS4_13SM90_TMA_LOADENS4_14ComposedLayoutINS4_7SwizzleILi3ELi4ELi3EEENS4_18smem_ptr_flag_bitsILi16EEENSS_INS5_IJNSA_ILi8EEESG_EEENS5_IJSG_SB_EEEEEEEvNS4_8identityESZ_S19_vS1A_EENS_8epilogue10collective18CollectiveEpilogueINS1C_23Sm100TmaWarpSpecializedILi2ELi1ELi48ELb1ELb0EEEJSH_NS5_IJNSS_ISE_SB_EENSS_ISF_SB_EEEEESI_SJ_SI_SJ_NS1C_6fusion15FusionCallbacksIS1G_NS1K_17LinearCombinationISI_fSI_fLNS_15FloatRoundStyleE2EEESH_S1J_JEEENS4_5SM1004TMEM4LOAD26SM100_TMEM_LOAD_32dp32b16xESZ_NS10_INS11_ILi1ELi4ELi3EEES14_NSS_INS5_IJS15_NSA_ILi16EEEEEENS5_IJS1V_SB_EEEEEEENS4_39AutoVectorizingCopyWithAssumedAlignmentILi128EEENS4_14SM90_TMA_STOREES1Z_S21_S21_EEEvvEEEEvNT_6ParamsE)
        /*0008*/ 	.word	0x00000092


	//----- nvinfo : EIATTR_FRAME_SIZE
	.align		4
.L_19:
        /*000c*/ 	.byte	0x04, 0x11
        /*000e*/ 	.short	(.L_21 - .L_20)
	.align		4
.L_20:
        /*0010*/ 	.word	index@($__internal_2_$__cuda_sm10x_tcgen05_guardrail_trap_unallocated_columns_being_dealloced)
        /*0014*/ 	.word	0x00000000


	//----- nvinfo : EIATTR_FRAME_SIZE
	.align		4
.L_21:
        /*0018*/ 	.byte	0x04, 0x11
        /*001a*/ 	.short	(.L_23 - .L_22)
	.align		4
.L_22:
        /*001c*/ 	.word	index@($__internal_1_$__cuda_sm10x_tcgen05_guardrail_trap_phase_invalid_during_alloc)
        /*0020*/ 	.word	0x00000000


	//----- nvinfo : EIATTR_FRAME_SIZE
	.align		4
.L_23:
        /*0024*/ 	.byte	0x04, 0x11
        /*0026*/ 	.short	(.L_25 - .L_24)
	.align		4
.L_24:
        /*0028*/ 	.word	index@($__internal_0_$__cuda_sm10x_tcgen05_guardrail_trap_col_being_dealloced_not_returned_by_alloc)
        /*002c*/ 	.word	0x00000000


	//----- nvinfo : EIATTR_FRAME_SIZE
	.align		4
.L_25:
        /*0030*/ 	.byte	0x04, 0x11
        /*0032*/ 	.short	(.L_27 - .L_26)
	.align		4
.L_26:
        /*0034*/ 	.word	index@(_ZN7cutlass13device_kernelINS_4gemm6kernel13GemmUniversalIN4cute5tupleIJiiiiEEENS1_10collective13CollectiveMmaINS1_35MainloopSm100TmaUmmaWarpSpecializedILi9ELi2ELi4ENS5_IJNS4_1CILi1EEESB_SB_EEEEENS5_IJNSA_ILi128EEENSA_ILi48EEENSA_ILi64EEEEEENS_10bfloat16_tENS5_IJlSB_lEEESI_SJ_NS4_8TiledMMAINS4_8MMA_AtomIJNS4_20SM100_MMA_F16BF16_SSISI_SI_fLi128ELi48ELNS4_4UMMA5MajorE0ELSO_0ELNSN_7ScaleInE0ELSP_0EEEEEENS4_6LayoutISC_NS5_IJNSA_ILi0EEEST_ST_EEEEENS5_IJNS4_10UnderscoreESW_SW_EEEEENS4_13SM90_TMA_LOADENS4_14ComposedLayoutINS4_7SwizzleILi3ELi4ELi3EEENS4_18smem_ptr_flag_bitsILi16EEENSS_INS5_IJNSA_ILi8EEESG_EEENS5_IJSG_SB_EEEEEEEvNS4_8identityESZ_S19_vS1A_EENS_8epilogue10collective18CollectiveEpilogueINS1C_23Sm100TmaWarpSpecializedILi2ELi1ELi48ELb1ELb0EEEJSH_NS5_IJNSS_ISE_SB_EENSS_ISF_SB_EEEEESI_SJ_SI_SJ_NS1C_6fusion15FusionCallbacksIS1G_NS1K_17LinearCombinationISI_fSI_fLNS_15FloatRoundStyleE2EEESH_S1J_JEEENS4_5SM1004TMEM4LOAD26SM100_TMEM_LOAD_32dp32b16xESZ_NS10_INS11_ILi1ELi4ELi3EEES14_NSS_INS5_IJS15_NSA_ILi16EEEEEENS5_IJS1V_SB_EEEEEEENS4_39AutoVectorizingCopyWithAssumedAlignmentILi128EEENS4_14SM90_TMA_STOREES1Z_S21_S21_EEEvvEEEEvNT_6ParamsE)
        /*0038*/ 	.word	0x00000000


	//----- nvinfo : EIATTR_MIN_STACK_SIZE
	.align		4
.L_27:
        /*003c*/ 	.byte	0x04, 0x12
        /*003e*/ 	.short	(.L_29 - .L_28)
	.align		4
.L_28:
        /*0040*/ 	.word	index@(_ZN7cutlass13device_kernelINS_4gemm6kernel13GemmUniversalIN4cute5tupleIJiiiiEEENS1_10collective13CollectiveMmaINS1_35MainloopSm100TmaUmmaWarpSpecializedILi9ELi2ELi4ENS5_IJNS4_1CILi1EEESB_SB_EEEEENS5_IJNSA_ILi128EEENSA_ILi48EEENSA_ILi64EEEEEENS_10bfloat16_tENS5_IJlSB_lEEESI_SJ_NS4_8TiledMMAINS4_8MMA_AtomIJNS4_20SM100_MMA_F16BF16_SSISI_SI_fLi128ELi48ELNS4_4UMMA5MajorE0ELSO_0ELNSN_7ScaleInE0ELSP_0EEEEEENS4_6LayoutISC_NS5_IJNSA_ILi0EEEST_ST_EEEEENS5_IJNS4_10UnderscoreESW_SW_EEEEENS4_13SM90_TMA_LOADENS4_14ComposedLayoutINS4_7SwizzleILi3ELi4ELi3EEENS4_18smem_ptr_flag_bitsILi16EEENSS_INS5_IJNSA_ILi8EEESG_EEENS5_IJSG_SB_EEEEEEEvNS4_8identityESZ_S19_vS1A_EENS_8epilogue10collective18CollectiveEpilogueINS1C_23Sm100TmaWarpSpecializedILi2ELi1ELi48ELb1ELb0EEEJSH_NS5_IJNSS_ISE_SB_EENSS_ISF_SB_EEEEESI_SJ_SI_SJ_NS1C_6fusion15FusionCallbacksIS1G_NS1K_17LinearCombinationISI_fSI_fLNS_15FloatRoundStyleE2EEESH_S1J_JEEENS4_5SM1004TMEM4LOAD26SM100_TMEM_LOAD_32dp32b16xESZ_NS10_INS11_ILi1ELi4ELi3EEES14_NSS_INS5_IJS15_NSA_ILi16EEEEEENS5_IJS1V_SB_EEEEEEENS4_39AutoVectorizingCopyWithAssumedAlignmentILi128EEENS4_14SM90_TMA_STOREES1Z_S21_S21_EEEvvEEEEvNT_6ParamsE)
        /*0044*/ 	.word	0x00000000
.L_29:


//--------------------- .nv.compat                --------------------------
	.section	.nv.compat,"",@"SHT_CUDA_COMPAT_INFO"
	.align	4
        /*0000*/ 	.byte	0x02, 0x09, 0x01, 0x00, 0x02, 0x02, 0x02, 0x00, 0x02, 0x05, 0x05, 0x00, 0x03, 0x07, 0x01, 0x01
        /*0010*/ 	.byte	0x02, 0x03, 0x01, 0x00, 0x02, 0x06, 0x01, 0x00, 0x04, 0x0b, 0x08, 0x00, 0x09, 0x00, 0x00, 0x00
        /*0020*/ 	.byte	0x00, 0x00, 0x00, 0x00


//--------------------- .nv.info._ZN7cutlass13device_kernelINS_4gemm6kernel13GemmUniversalIN4cute5tupleIJiiiiEEENS1_10collective13CollectiveMmaINS1_35MainloopSm100TmaUmmaWarpSpecializedILi9ELi2ELi4ENS5_IJNS4_1CILi1EEESB_SB_EEEEENS5_IJNSA_ILi128EEENSA_ILi48EEENSA_ILi64EEEEEENS_10bfloat16_tENS5_IJlSB_lEEESI_SJ_NS4_8TiledMMAINS4_8MMA_AtomIJNS4_20SM100_MMA_F16BF16_SSISI_SI_fLi128ELi48ELNS4_4UMMA5MajorE0ELSO_0ELNSN_7ScaleInE0ELSP_0EEEEEENS4_6LayoutISC_NS5_IJNSA_ILi0EEEST_ST_EEEEENS5_IJNS4_10UnderscoreESW_SW_EEEEENS4_13SM90_TMA_LOADENS4_14ComposedLayoutINS4_7SwizzleILi3ELi4ELi3EEENS4_18smem_ptr_flag_bitsILi16EEENSS_INS5_IJNSA_ILi8EEESG_EEENS5_IJSG_SB_EEEEEEEvNS4_8identityESZ_S19_vS1A_EENS_8epilogue10collective18CollectiveEpilogueINS1C_23Sm100TmaWarpSpecializedILi2ELi1ELi48ELb1ELb0EEEJSH_NS5_IJNSS_ISE_SB_EENSS_ISF_SB_EEEEESI_SJ_SI_SJ_NS1C_6fusion15FusionCallbacksIS1G_NS1K_17LinearCombinationISI_fSI_fLNS_15FloatRoundStyleE2EEESH_S1J_JEEENS4_5SM1004TMEM4LOAD26SM100_TMEM_LOAD_32dp32b16xESZ_NS10_INS11_ILi1ELi4ELi3EEES14_NSS_INS5_IJS15_NSA_ILi16EEEEEENS5_IJS1V_SB_EEEEEEENS4_39AutoVectorizingCopyWithAssumedAlignmentILi128EEENS4_14SM90_TMA_STOREES1Z_S21_S21_EEEvvEEEEvNT_6ParamsE --------------------------
	.section	.nv.info._ZN7cutlass13device_kernelINS_4gemm6kernel13GemmUniversalIN4cute5tupleIJiiiiEEENS1_10collective13CollectiveMmaINS1_35MainloopSm100TmaUmmaWarpSpecializedILi9ELi2ELi4ENS5_IJNS4_1CILi1EEESB_SB_EEEEENS5_IJNSA_ILi128EEENSA_ILi48EEENSA_ILi64EEEEEENS_10bfloat16_tENS5_IJlSB_lEEESI_SJ_NS4_8TiledMMAINS4_8MMA_AtomIJNS4_20SM100_MMA_F16BF16_SSISI_SI_fLi128ELi48ELNS4_4UMMA5MajorE0ELSO_0ELNSN_7ScaleInE0ELSP_0EEEEEENS4_6LayoutISC_NS5_IJNSA_ILi0EEEST_ST_EEEEENS5_IJNS4_10UnderscoreESW_SW_EEEEENS4_13SM90_TMA_LOADENS4_14ComposedLayoutINS4_7SwizzleILi3ELi4ELi3EEENS4_18smem_ptr_flag_bitsILi16EEENSS_INS5_IJNSA_ILi8EEESG_EEENS5_IJSG_SB_EEEEEEEvNS4_8identityESZ_S19_vS1A_EENS_8epilogue10collective18CollectiveEpilogueINS1C_23Sm100TmaWarpSpecializedILi2ELi1ELi48ELb1ELb0EEEJSH_NS5_IJNSS_ISE_SB_EENSS_ISF_SB_EEEEESI_SJ_SI_SJ_NS1C_6fusion15FusionCallbacksIS1G_NS1K_17LinearCombinationISI_fSI_fLNS_15FloatRoundStyleE2EEESH_S1J_JEEENS4_5SM1004TMEM4LOAD26SM100_TMEM_LOAD_32dp32b16xESZ_NS10_INS11_ILi1ELi4ELi3EEES14_NSS_INS5_IJS15_NSA_ILi16EEEEEENS5_IJS1V_SB_EEEEEEENS4_39AutoVectorizingCopyWithAssumedAlignmentILi128EEENS4_14SM90_TMA_STOREES1Z_S21_S21_EEEvvEEEEvNT_6ParamsE,"",@"SHT_CUDA_INFO"
	.sectionflags	@""
	.align	4


	//----- nvinfo : EIATTR_CUDA_API_VERSION
	.align		4
        /*0000*/ 	.byte	0x04, 0x37
        /*0002*/ 	.short	(.L_31 - .L_30)
.L_30:
        /*0004*/ 	.word	0x00000082


	//----- nvinfo : EIATTR_KPARAM_INFO
	.align		4
.L_31:
        /*0008*/ 	.byte	0x04, 0x17
        /*000a*/ 	.short	(.L_33 - .L_32)
.L_32:
        /*000c*/ 	.word	0x00000000
        /*0010*/ 	.short	0x0000
        /*0012*/ 	.short	0x0000
        /*0014*/ 	.byte	0x00, 0xf0, 0x01, 0x20


	//----- nvinfo : EIATTR_AT_ENTRY_FRAGMENTS
	.align		4
.L_33:
        /*0018*/ 	.byte	0x04, 0x4f
        /*001a*/ 	.short	(.L_35 - .L_34)


	//   ....[0]....
.L_34:
        /*001c*/ 	.word	0x00000006


	//----- nvinfo : EIATTR_RESERVED_SMEM_USED
	.align		4
.L_35:
        /*0020*/ 	.byte	0x01, 0x41
	.zero		2


	//----- nvinfo : EIATTR_SPARSE_MMA_MASK
	.align		4
        /*0024*/ 	.byte	0x03, 0x50
        /*0026*/ 	.short	0x0000


	//----- nvinfo : EIATTR_TCGEN05_1CTA_USED
	.align		4
        /*0028*/ 	.byte	0x01, 0x51
	.zero		2


	//----- nvinfo : EIATTR_MAXREG_COUNT
	.align		4
        /*002c*/ 	.byte	0x03, 0x1b
        /*002e*/ 	.short	0x00ff


	//----- nvinfo : EIATTR_NUM_BARRIERS
	.align		4
        /*0030*/ 	.byte	0x02, 0x4c
        /*0032*/ 	.byte	0x07
	.zero		1


	//----- nvinfo : EIATTR_EXTERNS
	.align		4
        /*0034*/ 	.byte	0x04, 0x0f
        /*0036*/ 	.short	(.L_37 - .L_36)


	//   ....[0]....
	.align		4
.L_36:
        /*0038*/ 	.word	index@(__assertfail)


	//----- nvinfo : EIATTR_MERCURY_ISA_VERSION
	.align		4
.L_37:
        /*003c*/ 	.byte	0x03, 0x5f
        /*003e*/ 	.short	0x0101


	//----- nvinfo : EIATTR_INT_WARP_WIDE_INSTR_OFFSETS
	.align		4
        /*0040*/ 	.byte	0x04, 0x31
        /*0042*/ 	.short	(.L_39 - .L_38)


	//   ....[0]....
.L_38:
        /*0044*/ 	.word	0x00001e70


	//   ....[1]....
        /*0048*/ 	.word	0x00003b80


	//   ....[2]....
        /*004c*/ 	.word	0x00003bb0


	//   ....[3]....
        /*0050*/ 	.word	0x00003c00


	//   ....[4]....
        /*0054*/ 	.word	0x00004640


	//   ....[5]....
        /*0058*/ 	.word	0x00004650


	//   ....[6]....
        /*005c*/ 	.word	0x000046a0


	//   ....[7]....
        /*0060*/ 	.word	0x000047a0


	//----- nvinfo : EIATTR_COOP_GROUP_MASK_REGIDS
	.align		4
.L_39:
        /*0064*/ 	.byte	0x04, 0x29
        /*0066*/ 	.short	(.L_41 - .L_40)


	//   ....[0]....
.L_40:
        /*0068*/ 	.word	0xffffffff


	//   ....[1]....
        /*006c*/ 	.word	0xffffffff


	//   ....[2]....
        /*0070*/ 	.word	0xffffffff


	//   ....[3]....
        /*0074*/ 	.word	0xffffffff


	//   ....[4]....
        /*0078*/ 	.word	0xffffffff


	//   ....[5]....
        /*007c*/ 	.word	0xffffffff


	//   ....[6]....
        /*0080*/ 	.word	0xffffffff


	//   ....[7]....
        /*0084*/ 	.word	0xffffffff


	//   ....[8]....
        /*0088*/ 	.word	0xffffffff


	//   ....[9]....
        /*008c*/ 	.word	0xffffffff


	//   ....[10]....
        /*0090*/ 	.word	0xffffffff


	//   ....[11]....
        /*0094*/ 	.word	0xffffffff


	//   ....[12]....
        /*0098*/ 	.word	0xffffffff


	//----- nvinfo : EIATTR_COOP_GROUP_INSTR_OFFSETS
	.align		4
.L_41:
        /*009c*/ 	.byte	0x04, 0x28
        /*009e*/ 	.short	(.L_43 - .L_42)


	//   ....[0]....
.L_42:
        /*00a0*/ 	.word	0x00000090


	//   ....[1]....
        /*00a4*/ 	.word	0x000004d0


	//   ....[2]....
        /*00a8*/ 	.word	0x00000710


	//   ....[3]....
        /*00ac*/ 	.word	0x00000870


	//   ....[4]....
        /*00b0*/ 	.word	0x00000970


	//   ....[5]....
        /*00b4*/ 	.word	0x00000ae0


	//   ....[6]....
        /*00b8*/ 	.word	0x00000c80


	//   ....[7]....
        /*00bc*/ 	.word	0x00001d50


	//   ....[8]....
        /*00c0*/ 	.word	0x00002e00


	//   ....[9]....
        /*00c4*/ 	.word	0x00003010


	//   ....[10]....
        /*00c8*/ 	.word	0x00003040


	//   ....[11]....
        /*00cc*/ 	.word	0x00003a70


	//   ....[12]....
        /*00d0*/ 	.word	0x00003ca0


	//----- nvinfo : EIATTR_VRC_CTA_INIT_COUNT
	.align		4
.L_43:
        /*00d4*/ 	.byte	0x02, 0x4a
        /*00d6*/ 	.byte	0x80
	.zero		1


	//----- nvinfo : EIATTR_SYSCALL_OFFSETS
	.align		4
        /*00d8*/ 	.byte	0x04, 0x46
        /*00da*/ 	.short	(.L_45 - .L_44)


	//   ....[0]....
.L_44:
        /*00dc*/ 	.word	0x00005280


	//   ....[1]....
        /*00e0*/ 	.word	0x00005370


	//   ....[2]....
        /*00e4*/ 	.word	0x00005ba0


	//   ....[3]....
        /*00e8*/ 	.word	0x00005d10


	//   ....[4]....
        /*00ec*/ 	.word	0x00005e80


	//----- nvinfo : EIATTR_MBARRIER_INSTR_OFFSETS
	.align		4
.L_45:
        /*00f0*/ 	.byte	0x04, 0x39
        /*00f2*/ 	.short	(.L_47 - .L_46)


	//   ....[0]....
.L_46:
        /*00f4*/ 	.word	0x000005d0
        /*00f8*/ 	.word	0x000000ff
        /*00fc*/ 	.word	0x00000000
        /*0100*/ 	.short	0x0100
        /*0102*/ 	.byte	0x05
	.zero		1


	//   ....[1]....
        /*0104*/ 	.word	0x000005e0
        /*0108*/ 	.word	0x000000ff
        /*010c*/ 	.word	0x00000048
        /*0110*/ 	.short	0x0100
        /*0112*/ 	.byte	0x05
	.zero		1


	//   ....[2]....
        /*0114*/ 	.word	0x000005f0
        /*0118*/ 	.word	0x000000ff
        /*011c*/ 	.word	0x00000008
        /*0120*/ 	.short	0x0100
        /*0122*/ 	.byte	0x05
	.zero		1


	//   ....[3]....
        /*0124*/ 	.word	0x00000600
        /*0128*/ 	.word	0x000000ff
        /*012c*/ 	.word	0x00000050
        /*0130*/ 	.short	0x0100
        /*0132*/ 	.byte	0x05
	.zero		1


	//   ....[4]....
        /*0134*/ 	.word	0x00000610
        /*0138*/ 	.word	0x000000ff
        /*013c*/ 	.word	0x00000010
        /*0140*/ 	.short	0x0100
        /*0142*/ 	.byte	0x05
	.zero		1


	//   ....[5]....
        /*0144*/ 	.word	0x00000620
        /*0148*/ 	.word	0x000000ff
        /*014c*/ 	.word	0x00000058
        /*0150*/ 	.short	0x0100
        /*0152*/ 	.byte	0x05
	.zero		1


	//   ....[6]....
        /*0154*/ 	.word	0x00000630
        /*0158*/ 	.word	0x000000ff
        /*015c*/ 	.word	0x00000018
        /*0160*/ 	.short	0x0100
        /*0162*/ 	.byte	0x05
	.zero		1


	//   ....[7]....
        /*0164*/ 	.word	0x00000640
        /*0168*/ 	.word	0x000000ff
        /*016c*/ 	.word	0x00000060
        /*0170*/ 	.short	0x0100
        /*0172*/ 	.byte	0x05
	.zero		1


	//   ....[8]....
        /*0174*/ 	.word	0x00000650
        /*0178*/ 	.word	0x000000ff
        /*017c*/ 	.word	0x00000020
        /*0180*/ 	.short	0x0100
        /*0182*/ 	.byte	0x05
	.zero		1


	//   ....[9]....
        /*0184*/ 	.word	0x00000660
        /*0188*/ 	.word	0x000000ff
        /*018c*/ 	.word	0x00000068
        /*0190*/ 	.short	0x0100
        /*0192*/ 	.byte	0x05
	.zero		1


	//   ....[10]....
        /*0194*/ 	.word	0x00000670
        /*0198*/ 	.word	0x000000ff
        /*019c*/ 	.word	0x00000028
        /*01a0*/ 	.short	0x0100
        /*01a2*/ 	.byte	0x05
	.zero		1


	//   ....[11]....
        /*01a4*/ 	.word	0x00000680
        /*01a8*/ 	.word	0x000000ff
        /*01ac*/ 	.word	0x00000070
        /*01b0*/ 	.short	0x0100
        /*01b2*/ 	.byte	0x05
	.zero		1


	//   ....[12]....
        /*01b4*/ 	.word	0x00000690
        /*01b8*/ 	.word	0x000000ff
        /*01bc*/ 	.word	0x00000030
        /*01c0*/ 	.short	0x0100
        /*01c2*/ 	.byte	0x05
	.zero		1


	//   ....[13]....
        /*01c4*/ 	.word	0x000006a0
        /*01c8*/ 	.word	0x000000ff
        /*01cc*/ 	.word	0x00000078
        /*01d0*/ 	.short	0x0100
        /*01d2*/ 	.byte	0x05
	.zero		1


	//   ....[14]....
        /*01d4*/ 	.word	0x000006b0
        /*01d8*/ 	.word	0x000000ff
        /*01dc*/ 	.word	0x00000038
        /*01e0*/ 	.short	0x0100
        /*01e2*/ 	.byte	0x05
	.zero		1


	//   ....[15]....
        /*01e4*/ 	.word	0x000006c0
        /*01e8*/ 	.word	0x000000ff
        /*01ec*/ 	.word	0x00000080
        /*01f0*/ 	.short	0x0100
        /*01f2*/ 	.byte	0x05
	.zero		1


	//   ....[16]....
        /*01f4*/ 	.word	0x000006d0
        /*01f8*/ 	.word	0x000000ff
        /*01fc*/ 	.word	0x00000040
        /*0200*/ 	.short	0x0100
        /*0202*/ 	.byte	0x05
	.zero		1


	//   ....[17]....
        /*0204*/ 	.word	0x000006e0
        /*0208*/ 	.word	0x000000ff
        /*020c*/ 	.word	0x00000088
        /*0210*/ 	.short	0x0100
        /*0212*/ 	.byte	0x05
	.zero		1


	//   ....[18]....
        /*0214*/ 	.word	0x00000820
        /*0218*/ 	.word	0x000000ff
        /*021c*/ 	.word	0x00000090
        /*0220*/ 	.short	0x0100
        /*0222*/ 	.byte	0x06
	.zero		1


	//   ....[19]....
        /*0224*/ 	.word	0x00000830
        /*0228*/ 	.word	0x000000ff
        /*022c*/ 	.word	0x000000a0
        /*0230*/ 	.short	0x0100
        /*0232*/ 	.byte	0x06
	.zero		1


	//   ....[20]....
        /*0234*/ 	.word	0x00000840
        /*0238*/ 	.word	0x000000ff
        /*023c*/ 	.word	0x00000098
        /*0240*/ 	.short	0x0100
        /*0242*/ 	.byte	0x06
	.zero		1


	//   ....[21]....
        /*0244*/ 	.word	0x00000850
        /*0248*/ 	.word	0x000000ff
        /*024c*/ 	.word	0x000000a8
        /*0250*/ 	.short	0x0100
        /*0252*/ 	.byte	0x06
	.zero		1


	//   ....[22]....
        /*0254*/ 	.word	0x00000940
        /*0258*/ 	.word	0x000000ff
        /*025c*/ 	.word	0x000000b0
        /*0260*/ 	.short	0x0100
        /*0262*/ 	.byte	0x05
	.zero		1


	//   ....[23]....
        /*0264*/ 	.word	0x00000950
        /*0268*/ 	.word	0x000000ff
        /*026c*/ 	.word	0x000000b8
        /*0270*/ 	.short	0x0100
        /*0272*/ 	.byte	0x05
	.zero		1


	//   ....[24]....
        /*0274*/ 	.word	0x00000a90
        /*0278*/ 	.word	0x000000ff
        /*027c*/ 	.word	0x000000c0
        /*0280*/ 	.short	0x0100
        /*0282*/ 	.byte	0x05
	.zero		1


	//   ....[25]....
        /*0284*/ 	.word	0x00000aa0
        /*0288*/ 	.word	0x000000ff
        /*028c*/ 	.word	0x000000d0
        /*0290*/ 	.short	0x0100
        /*0292*/ 	.byte	0x05
	.zero		1


	//   ....[26]....
        /*0294*/ 	.word	0x00000ab0
        /*0298*/ 	.word	0x000000ff
        /*029c*/ 	.word	0x000000c8
        /*02a0*/ 	.short	0x0100
        /*02a2*/ 	.byte	0x05
	.zero		1


	//   ....[27]....
        /*02a4*/ 	.word	0x00000ac0
        /*02a8*/ 	.word	0x000000ff
        /*02ac*/ 	.word	0x000000d8
        /*02b0*/ 	.short	0x0100
        /*02b2*/ 	.byte	0x05
	.zero		1


	//   ....[28]....
        /*02b4*/ 	.word	0x00000bf0
        /*02b8*/ 	.word	0x000000ff
        /*02bc*/ 	.word	0x000000e0
        /*02c0*/ 	.short	0x0100
        /*02c2*/ 	.byte	0x06
	.zero		1


	//   ....[29]....
        /*02c4*/ 	.word	0x00000c00
        /*02c8*/ 	.word	0x000000ff
        /*02cc*/ 	.word	0x00000100
        /*02d0*/ 	.short	0x0100
        /*02d2*/ 	.byte	0x06
	.zero		1


	//   ....[30]....
        /*02d4*/ 	.word	0x00000c10
        /*02d8*/ 	.word	0x000000ff
        /*02dc*/ 	.word	0x000000e8
        /*02e0*/ 	.short	0x0100
        /*02e2*/ 	.byte	0x06
	.zero		1


	//   ....[31]....
        /*02e4*/ 	.word	0x00000c20
        /*02e8*/ 	.word	0x000000ff
        /*02ec*/ 	.word	0x00000108
        /*02f0*/ 	.short	0x0100
        /*02f2*/ 	.byte	0x06
	.zero		1


	//   ....[32]....
        /*02f4*/ 	.word	0x00000c30
        /*02f8*/ 	.word	0x000000ff
        /*02fc*/ 	.word	0x000000f0
        /*0300*/ 	.short	0x0100
        /*0302*/ 	.byte	0x06
	.zero		1


	//   ....[33]....
        /*0304*/ 	.word	0x00000c40
        /*0308*/ 	.word	0x000000ff
        /*030c*/ 	.word	0x00000110
        /*0310*/ 	.short	0x0100
        /*0312*/ 	.byte	0x06
	.zero		1


	//   ....[34]....
        /*0314*/ 	.word	0x00000c50
        /*0318*/ 	.word	0x000000ff
        /*031c*/ 	.word	0x000000f8
        /*0320*/ 	.short	0x0100
        /*0322*/ 	.byte	0x06
	.zero		1


	//   ....[35]....
        /*0324*/ 	.word	0x00000c60
        /*0328*/ 	.word	0x000000ff
        /*032c*/ 	.word	0x00000118
        /*0330*/ 	.short	0x0100
        /*0332*/ 	.byte	0x06
	.zero		1


	//   ....[36]....
        /*0334*/ 	.word	0x00000d50
        /*0338*/ 	.word	0x000000ff
        /*033c*/ 	.word	0x00000120
        /*0340*/ 	.short	0x0100
        /*0342*/ 	.byte	0x05
	.zero		1


	//   ....[37]....
        /*0344*/ 	.word	0x00000d60
        /*0348*/ 	.word	0x000000ff
        /*034c*/ 	.word	0x00000130
        /*0350*/ 	.short	0x0100
        /*0352*/ 	.byte	0x05
	.zero		1


	//   ....[38]....
        /*0354*/ 	.word	0x00000d70
        /*0358*/ 	.word	0x000000ff
        /*035c*/ 	.word	0x00000128
        /*0360*/ 	.short	0x0100
        /*0362*/ 	.byte	0x05
	.zero		1


	//   ....[39]....
        /*0364*/ 	.word	0x00000d80
        /*0368*/ 	.word	0x000000ff
        /*036c*/ 	.word	0x00000138
        /*0370*/ 	.short	0x0100
        /*0372*/ 	.byte	0x05
	.zero		1


	//   ....[40]....
        /*0374*/ 	.word	0x00001650
        /*0378*/ 	.word	0x00000002
        /*037c*/ 	.word	0x00000130
        /*0380*/ 	.short	0x010a
        /*0382*/ 	.byte	0xff
	.zero		1


	//   ....[41]....
        /*0384*/ 	.word	0x00001680
        /*0388*/ 	.word	0x00000002
        /*038c*/ 	.word	0x00000120
        /*0390*/ 	.short	0x0101
        /*0392*/ 	.byte	0xff
	.zero		1


	//   ....[42]....
        /*0394*/ 	.word	0x00001750
        /*0398*/ 	.word	0x000000ff
        /*039c*/ 	.word	0x00000048
        /*03a0*/ 	.short	0x010a
        /*03a2*/ 	.byte	0x05
	.zero		1


	//   ....[43]....
        /*03a4*/ 	.word	0x000017f0
        /*03a8*/ 	.word	0x000000ff
        /*03ac*/ 	.word	0x00000048
        /*03b0*/ 	.short	0x010a
        /*03b2*/ 	.byte	0x21
	.zero		1


	//   ....[44]....
        /*03b4*/ 	.word	0x00001940
        /*03b8*/ 	.word	0x000000ff
        /*03bc*/ 	.word	0x00000048
        /*03c0*/ 	.short	0x010a
        /*03c2*/ 	.byte	0x08
	.zero		1


	//   ....[45]....
        /*03c4*/ 	.word	0x00001a50
        /*03c8*/ 	.word	0x000000ff
        /*03cc*/ 	.word	0x000000b8
        /*03d0*/ 	.short	0x0101
        /*03d2*/ 	.byte	0x04
	.zero		1


	//   ....[46]....
        /*03d4*/ 	.word	0x00001a70
        /*03d8*/ 	.word	0x000000ff
        /*03dc*/ 	.word	0x00000048
        /*03e0*/ 	.short	0x010a
        /*03e2*/ 	.byte	0x05
	.zero		1


	//   ....[47]....
        /*03e4*/ 	.word	0x00001af0
        /*03e8*/ 	.word	0x000000ff
        /*03ec*/ 	.word	0x00000048
        /*03f0*/ 	.short	0x010a
        /*03f2*/ 	.byte	0x11
	.zero		1


	//   ....[48]....
        /*03f4*/ 	.word	0x00001c40
        /*03f8*/ 	.word	0x000000ff
        /*03fc*/ 	.word	0x00000048
        /*0400*/ 	.short	0x010a
        /*0402*/ 	.byte	0x08
	.zero		1


	//   ....[49]....
        /*0404*/ 	.word	0x00001d80
        /*0408*/ 	.word	0x00000002
        /*040c*/ 	.word	0x000000c0
        /*0410*/ 	.short	0x010a
        /*0412*/ 	.byte	0xff
	.zero		1


	//   ....[50]....
        /*0414*/ 	.word	0x00001e40
        /*0418*/ 	.word	0x00000002
        /*041c*/ 	.word	0x00000000
        /*0420*/ 	.short	0x0101
        /*0422*/ 	.byte	0xff
	.zero		1


	//   ....[51]....
        /*0424*/ 	.word	0x000023a0
        /*0428*/ 	.word	0x000000ff
        /*042c*/ 	.word	0x00000000
        /*0430*/ 	.short	0x010a
        /*0432*/ 	.byte	0x05
	.zero		1


	//   ....[52]....
        /*0434*/ 	.word	0x00002430
        /*0438*/ 	.word	0x000000ff
        /*043c*/ 	.word	0x00000000
        /*0440*/ 	.short	0x010a
        /*0442*/ 	.byte	0x05
	.zero		1


	//   ....[53]....
        /*0444*/ 	.word	0x000024c0
        /*0448*/ 	.word	0x000000ff
        /*044c*/ 	.word	0x00000000
        /*0450*/ 	.short	0x010a
        /*0452*/ 	.byte	0x05
	.zero		1


	//   ....[54]....
        /*0454*/ 	.word	0x00002550
        /*0458*/ 	.word	0x000000ff
        /*045c*/ 	.word	0x00000000
        /*0460*/ 	.short	0x010a
        /*0462*/ 	.byte	0x05
	.zero		1


	//   ....[55]....
        /*0464*/ 	.word	0x000025e0
        /*0468*/ 	.word	0x000000ff
        /*046c*/ 	.word	0x00000000
        /*0470*/ 	.short	0x010a
        /*0472*/ 	.byte	0x05
	.zero		1


	//   ....[56]....
        /*0474*/ 	.word	0x00002670
        /*0478*/ 	.word	0x000000ff
        /*047c*/ 	.word	0x00000000
        /*0480*/ 	.short	0x010a
        /*0482*/ 	.byte	0x05
	.zero		1


	//   ....[57]....
        /*0484*/ 	.word	0x00002700
        /*0488*/ 	.word	0x000000ff
        /*048c*/ 	.word	0x00000000
        /*0490*/ 	.short	0x010a
        /*0492*/ 	.byte	0x05
	.zero		1


	//   ....[58]....
        /*0494*/ 	.word	0x00002790
        /*0498*/ 	.word	0x000000ff
        /*049c*/ 	.word	0x00000000
        /*04a0*/ 	.short	0x010a
        /*04a2*/ 	.byte	0x05
	.zero		1


	//   ....[59]....
        /*04a4*/ 	.word	0x00002830
        /*04a8*/ 	.word	0x00000000
        /*04ac*/ 	.word	0x00000000
        /*04b0*/ 	.short	0x010a
        /*04b2*/ 	.byte	0xff
	.zero		1


	//   ....[60]....
        /*04b4*/ 	.word	0x00002950
        /*04b8*/ 	.word	0x00000000
        /*04bc*/ 	.word	0x00000120
        /*04c0*/ 	.short	0x010a
        /*04c2*/ 	.byte	0xff
	.zero		1


	//   ....[61]....
        /*04c4*/ 	.word	0x000029c0
        /*04c8*/ 	.word	0x00000000
        /*04cc*/ 	.word	0x00000000
        /*04d0*/ 	.short	0x0101
        /*04d2*/ 	.byte	0xff
	.zero		1


	//   ....[62]....
        /*04d4*/ 	.word	0x000029e0
        /*04d8*/ 	.word	0x000000ff
        /*04dc*/ 	.word	0x000000d0
        /*04e0*/ 	.short	0x010a
        /*04e2*/ 	.byte	0x05
	.zero		1


	//   ....[63]....
        /*04e4*/ 	.word	0x00002b00
        /*04e8*/ 	.word	0x00000000
        /*04ec*/ 	.word	0x000000c0
        /*04f0*/ 	.short	0x010a
        /*04f2*/ 	.byte	0xff
	.zero		1


	//   ....[64]....
        /*04f4*/ 	.word	0x00002c00
        /*04f8*/ 	.word	0x00000000
        /*04fc*/ 	.word	0x00000000
        /*0500*/ 	.short	0x0101
        /*0502*/ 	.byte	0xff
	.zero		1


	//   ....[65]....
        /*0504*/ 	.word	0x00002c90
        /*0508*/ 	.word	0x000000ff
        /*050c*/ 	.word	0x000000d0
        /*0510*/ 	.short	0x0106
        /*0512*/ 	.byte	0x05
	.zero		1


	//   ....[66]....
        /*0514*/ 	.word	0x00002cb0
        /*0518*/ 	.word	0x000000ff
        /*051c*/ 	.word	0x000000d0
        /*0520*/ 	.short	0x010a
        /*0522*/ 	.byte	0x05
	.zero		1


	//   ....[67]....
        /*0524*/ 	.word	0x00002d40
        /*0528*/ 	.word	0x000000ff
        /*052c*/ 	.word	0x000000d0
        /*0530*/ 	.short	0x0106
        /*0532*/ 	.byte	0x04
	.zero		1


	//   ....[68]....
        /*0534*/ 	.word	0x00002d80
        /*0538*/ 	.word	0x00000000
        /*053c*/ 	.word	0x000000d0
        /*0540*/ 	.short	0x010a
        /*0542*/ 	.byte	0xff
	.zero		1


	//   ....[69]....
        /*0544*/ 	.word	0x000032c0
        /*0548*/ 	.word	0x00000000
        /*054c*/ 	.word	0x000000c0
        /*0550*/ 	.short	0x010a
        /*0552*/ 	.byte	0xff
	.zero		1


	//   ....[70]....
        /*0554*/ 	.word	0x000033d0
        /*0558*/ 	.word	0x00000003
        /*055c*/ 	.word	0x00000000
        /*0560*/ 	.short	0x0101
        /*0562*/ 	.byte	0xff
	.zero		1


	//   ....[71]....
        /*0564*/ 	.word	0x000033e0
        /*0568*/ 	.word	0x000000ff
        /*056c*/ 	.word	0x00000000
        /*0570*/ 	.short	0x010a
        /*0572*/ 	.byte	0x05
	.zero		1


	//   ....[72]....
        /*0574*/ 	.word	0x00003400
        /*0578*/ 	.word	0x000000ff
        /*057c*/ 	.word	0x00000100
        /*0580*/ 	.short	0x010a
        /*0582*/ 	.byte	0x0e
	.zero		1


	//   ....[73]....
        /*0584*/ 	.word	0x000034d0
        /*0588*/ 	.word	0x000000ff
        /*058c*/ 	.word	0x00000000
        /*0590*/ 	.short	0x010a
        /*0592*/ 	.byte	0x07
	.zero		1


	//   ....[74]....
        /*0594*/ 	.word	0x00003600
        /*0598*/ 	.word	0x000000ff
        /*059c*/ 	.word	0x00000000
        /*05a0*/ 	.short	0x010a
        /*05a2*/ 	.byte	0x13
	.zero		1


	//   ....[75]....
        /*05a4*/ 	.word	0x000038a0
        /*05a8*/ 	.word	0x000000ff
        /*05ac*/ 	.word	0x00000000
        /*05b0*/ 	.short	0x010a
        /*05b2*/ 	.byte	0x05
	.zero		1


	//   ....[76]....
        /*05b4*/ 	.word	0x00003930
        /*05b8*/ 	.word	0x000000ff
        /*05bc*/ 	.word	0x00000000
        /*05c0*/ 	.short	0x010a
        /*05c2*/ 	.byte	0x05
	.zero		1


	//   ....[77]....
        /*05c4*/ 	.word	0x000039c0
        /*05c8*/ 	.word	0x000000ff
        /*05cc*/ 	.word	0x00000000
        /*05d0*/ 	.short	0x010a
        /*05d2*/ 	.byte	0x05
	.zero		1


	//   ....[78]....
        /*05d4*/ 	.word	0x00003a50
        /*05d8*/ 	.word	0x000000ff
        /*05dc*/ 	.word	0x00000000
        /*05e0*/ 	.short	0x010a
        /*05e2*/ 	.byte	0x06
	.zero		1


	//   ....[79]....
        /*05e4*/ 	.word	0x00003e90
        /*05e8*/ 	.word	0x00000000
        /*05ec*/ 	.word	0x000000c0
        /*05f0*/ 	.short	0x010a
        /*05f2*/ 	.byte	0xff
	.zero		1


	//   ....[80]....
        /*05f4*/ 	.word	0x00003f70
        /*05f8*/ 	.word	0x00000000
        /*05fc*/ 	.word	0x00000000
        /*0600*/ 	.short	0x0101
        /*0602*/ 	.byte	0xff
	.zero		1


	//   ....[81]....
        /*0604*/ 	.word	0x00004290
        /*0608*/ 	.word	0x000000ff
        /*060c*/ 	.word	0x000000b8
        /*0610*/ 	.short	0x010a
        /*0612*/ 	.byte	0x04
	.zero		1


	//   ....[82]....
        /*0614*/ 	.word	0x00004470
        /*0618*/ 	.word	0x000000ff
        /*061c*/ 	.word	0x000000a0
        /*0620*/ 	.short	0x010a
        /*0622*/ 	.byte	0x0d
	.zero		1


	//   ....[83]....
        /*0624*/ 	.word	0x00004800
        /*0628*/ 	.word	0x000000ff
        /*062c*/ 	.word	0x00000090
        /*0630*/ 	.short	0x010b
        /*0632*/ 	.byte	0x0d
	.zero		1


	//   ....[84]....
        /*0634*/ 	.word	0x00004850
        /*0638*/ 	.word	0x000000ff
        /*063c*/ 	.word	0x00000000
        /*0640*/ 	.short	0x0101
        /*0642*/ 	.byte	0x15
	.zero		1


	//   ....[85]....
        /*0644*/ 	.word	0x00004900
        /*0648*/ 	.word	0x000000ff
        /*064c*/ 	.word	0x00000000
        /*0650*/ 	.short	0x010a
        /*0652*/ 	.byte	0x04
	.zero		1


	//   ....[86]....
        /*0654*/ 	.word	0x000049a0
        /*0658*/ 	.word	0x00000000
        /*065c*/ 	.word	0x00000000
        /*0660*/ 	.short	0x010a
        /*0662*/ 	.byte	0xff
	.zero		1


	//   ....[87]....
        /*0664*/ 	.word	0x00004c90
        /*0668*/ 	.word	0x00000000
        /*066c*/ 	.word	0x000000c0
        /*0670*/ 	.short	0x010a
        /*0672*/ 	.byte	0xff
	.zero		1


	//   ....[88]....
        /*0674*/ 	.word	0x00004da0
        /*0678*/ 	.word	0x00000000
        /*067c*/ 	.word	0x00000000
        /*0680*/ 	.short	0x0101
        /*0682*/ 	.byte	0xff
	.zero		1


	//   ....[89]....
        /*0684*/ 	.word	0x000057a0
        /*0688*/ 	.word	0x00000002
        /*068c*/ 	.word	0x00000090
        /*0690*/ 	.short	0x010a
        /*0692*/ 	.byte	0xff
	.zero		1


	//   ....[90]....
        /*0694*/ 	.word	0x000057c0
        /*0698*/ 	.word	0x00000017
        /*069c*/ 	.word	0x000000e0
        /*06a0*/ 	.short	0x010a
        /*06a2*/ 	.byte	0xff
	.zero		1


	//   ....[91]....
        /*06a4*/ 	.word	0x000058c0
        /*06a8*/ 	.word	0x00000002
        /*06ac*/ 	.word	0x00000090
        /*06b0*/ 	.short	0x010a
        /*06b2*/ 	.byte	0xff
	.zero		1


	//   ....[92]....
        /*06b4*/ 	.word	0x00005a80
        /*06b8*/ 	.word	0x00000017
        /*06bc*/ 	.word	0x000000e0
        /*06c0*/ 	.short	0x010a
        /*06c2*/ 	.byte	0xff
	.zero		1


	//   ....[93]....
        /*06c4*/ 	.word	0x00006400
        /*06c8*/ 	.word	0x000000ff
        /*06cc*/ 	.word	0x00000000
        /*06d0*/ 	.short	0x0101
        /*06d2*/ 	.byte	0x05
	.zero		1


	//   ....[94]....
        /*06d4*/ 	.word	0x00006d00
        /*06d8*/ 	.word	0x00000000
        /*06dc*/ 	.word	0x00000000
        /*06e0*/ 	.short	0x0101
        /*06e2*/ 	.byte	0xff
	.zero		1


	//   ....[95]....
        /*06e4*/ 	.word	0x00006fa0
        /*06e8*/ 	.word	0x00000002
        /*06ec*/ 	.word	0x00000130
        /*06f0*/ 	.short	0x010a
        /*06f2*/ 	.byte	0xff
	.zero		1


	//   ....[96]....
        /*06f4*/ 	.word	0x00007000
        /*06f8*/ 	.word	0x00000002
        /*06fc*/ 	.word	0x00000048
        /*0700*/ 	.short	0x010a
        /*0702*/ 	.byte	0xff
	.zero		1


	//   ....[97]....
        /*0704*/ 	.word	0x00007060
        /*0708*/ 	.word	0x00000002
        /*070c*/ 	.word	0x00000048
        /*0710*/ 	.short	0x010a
        /*0712*/ 	.byte	0xff
	.zero		1


	//   ....[98]....
        /*0714*/ 	.word	0x000070b0
        /*0718*/ 	.word	0x00000002
        /*071c*/ 	.word	0x000000c0
        /*0720*/ 	.short	0x010a
        /*0722*/ 	.byte	0xff
	.zero		1


	//   ....[99]....
        /*0724*/ 	.word	0x00007110
        /*0728*/ 	.word	0x00000000
        /*072c*/ 	.word	0x00000000
        /*0730*/ 	.short	0x010a
        /*0732*/ 	.byte	0xff
	.zero		1


	//   ....[100]....
        /*0734*/ 	.word	0x00007170
        /*0738*/ 	.word	0x00000000
        /*073c*/ 	.word	0x00000000
        /*0740*/ 	.short	0x010a
        /*0742*/ 	.byte	0xff
	.zero		1


	//   ....[101]....
        /*0744*/ 	.word	0x000071d0
        /*0748*/ 	.word	0x00000000
        /*074c*/ 	.word	0x00000000
        /*0750*/ 	.short	0x010a
        /*0752*/ 	.byte	0xff
	.zero		1


	//   ....[102]....
        /*0754*/ 	.word	0x00007230
        /*0758*/ 	.word	0x00000000
        /*075c*/ 	.word	0x00000000
        /*0760*/ 	.short	0x010a
        /*0762*/ 	.byte	0xff
	.zero		1


	//   ....[103]....
        /*0764*/ 	.word	0x00007290
        /*0768*/ 	.word	0x00000000
        /*076c*/ 	.word	0x00000000
        /*0770*/ 	.short	0x010a
        /*0772*/ 	.byte	0xff
	.zero		1


	//   ....[104]....
        /*0774*/ 	.word	0x000072f0
        /*0778*/ 	.word	0x00000000
        /*077c*/ 	.word	0x00000000
        /*0780*/ 	.short	0x010a
        /*0782*/ 	.byte	0xff
	.zero		1


	//   ....[105]....
        /*0784*/ 	.word	0x00007350
        /*0788*/ 	.word	0x00000000
        /*078c*/ 	.word	0x00000000
        /*0790*/ 	.short	0x010a
        /*0792*/ 	.byte	0xff
	.zero		1


	//   ....[106]....
        /*0794*/ 	.word	0x000073b0
        /*0798*/ 	.word	0x00000000
        /*079c*/ 	.word	0x00000000
        /*07a0*/ 	.short	0x010a
        /*07a2*/ 	.byte	0xff
	.zero		1


	//   ....[107]....
        /*07a4*/ 	.word	0x00007400
        /*07a8*/ 	.word	0x00000000
        /*07ac*/ 	.word	0x00000120
        /*07b0*/ 	.short	0x010a
        /*07b2*/ 	.byte	0xff
	.zero		1


	//   ....[108]....
        /*07b4*/ 	.word	0x00007460
        /*07b8*/ 	.word	0x00000000
        /*07bc*/ 	.word	0x000000d0
        /*07c0*/ 	.short	0x010a
        /*07c2*/ 	.byte	0xff
	.zero		1


	//   ....[109]....
        /*07c4*/ 	.word	0x000074b0
        /*07c8*/ 	.word	0x00000000
        /*07cc*/ 	.word	0x000000c0
        /*07d0*/ 	.short	0x010a
        /*07d2*/ 	.byte	0xff
	.zero		1


	//   ....[110]....
        /*07d4*/ 	.word	0x00007510
        /*07d8*/ 	.word	0x00000000
        /*07dc*/ 	.word	0x000000d0
        /*07e0*/ 	.short	0x010a
        /*07e2*/ 	.byte	0xff
	.zero		1


	//   ....[111]....
        /*07e4*/ 	.word	0x00007560
        /*07e8*/ 	.word	0x00000000
        /*07ec*/ 	.word	0x000000c0
        /*07f0*/ 	.short	0x010a
        /*07f2*/ 	.byte	0xff
	.zero		1


	//   ....[112]....
        /*07f4*/ 	.word	0x000075c0
        /*07f8*/ 	.word	0x00000002
        /*07fc*/ 	.word	0x00000100
        /*0800*/ 	.short	0x010a
        /*0802*/ 	.byte	0xff
	.zero		1


	//   ....[113]....
        /*0804*/ 	.word	0x00007620
        /*0808*/ 	.word	0x00000000
        /*080c*/ 	.word	0x00000000
        /*0810*/ 	.short	0x010a
        /*0812*/ 	.byte	0xff
	.zero		1


	//   ....[114]....
        /*0814*/ 	.word	0x00007680
        /*0818*/ 	.word	0x00000000
        /*081c*/ 	.word	0x00000000
        /*0820*/ 	.short	0x010a
        /*0822*/ 	.byte	0xff
	.zero		1


	//   ....[115]....
        /*0824*/ 	.word	0x000076e0
        /*0828*/ 	.word	0x00000000
        /*082c*/ 	.word	0x00000000
        /*0830*/ 	.short	0x010a
        /*0832*/ 	.byte	0xff
	.zero		1


	//   ....[116]....
        /*0834*/ 	.word	0x00007740
        /*0838*/ 	.word	0x00000000
        /*083c*/ 	.word	0x00000000
        /*0840*/ 	.short	0x010a
        /*0842*/ 	.byte	0xff
	.zero		1


	//   ....[117]....
        /*0844*/ 	.word	0x000077a0
        /*0848*/ 	.word	0x00000000
        /*084c*/ 	.word	0x00000000
        /*0850*/ 	.short	0x010a
        /*0852*/ 	.byte	0xff
	.zero		1


	//   ....[118]....
        /*0854*/ 	.word	0x000077f0
        /*0858*/ 	.word	0x00000000
        /*085c*/ 	.word	0x000000c0
        /*0860*/ 	.short	0x010a
        /*0862*/ 	.byte	0xff
	.zero		1


	//   ....[119]....
        /*0864*/ 	.word	0x00007850
        /*0868*/ 	.word	0x00000000
        /*086c*/ 	.word	0x000000b8
        /*0870*/ 	.short	0x010a
        /*0872*/ 	.byte	0xff
	.zero		1


	//   ....[120]....
        /*0874*/ 	.word	0x000078b0
        /*0878*/ 	.word	0x00000000
        /*087c*/ 	.word	0x000000a0
        /*0880*/ 	.short	0x010a
        /*0882*/ 	.byte	0xff
	.zero		1


	//   ....[121]....
        /*0884*/ 	.word	0x00007910
        /*0888*/ 	.word	0x00000000
        /*088c*/ 	.word	0x00000000
        /*0890*/ 	.short	0x010a
        /*0892*/ 	.byte	0xff
	.zero		1


	//   ....[122]....
        /*0894*/ 	.word	0x00007960
        /*0898*/ 	.word	0x00000000
        /*089c*/ 	.word	0x000000c0
        /*08a0*/ 	.short	0x010a
        /*08a2*/ 	.byte	0xff
	.zero		1


	//   ....[123]....
        /*08a4*/ 	.word	0x000079b0
        /*08a8*/ 	.word	0x00000002
        /*08ac*/ 	.word	0x00000090
        /*08b0*/ 	.short	0x010a
        /*08b2*/ 	.byte	0xff
	.zero		1


	//   ....[124]....
        /*08b4*/ 	.word	0x00007a00
        /*08b8*/ 	.word	0x00000017
        /*08bc*/ 	.word	0x000000e0
        /*08c0*/ 	.short	0x010a
        /*08c2*/ 	.byte	0xff
	.zero		1


	//----- nvinfo : EIATTR_NUM_MBARRIERS
	.align		4
.L_47:
        /*08c4*/ 	.byte	0x03, 0x38
        /*08c6*/ 	.short	0x0028


	//----- nvinfo : EIATTR_EXIT_INSTR_OFFSETS
	.align		4
        /*08c8*/ 	.byte	0x04, 0x1c
        /*08ca*/ 	.short	(.L_49 - .L_48)


	//   ....[0]....
.L_48:
        /*08cc*/ 	.word	0x00002860


	//   ....[1]....
        /*08d0*/ 	.word	0x00002d50


	//   ....[2]....
        /*08d4*/ 	.word	0x00002db0


	//   ....[3]....
        /*08d8*/ 	.word	0x00003cb0


	//   ....[4]....
        /*08dc*/ 	.word	0x000049d0


	//   ....[5]....
        /*08e0*/ 	.word	0x00004a10


	//   ....[6]....
        /*08e4*/ 	.word	0x00006eb0


	//   ....[7]....
        /*08e8*/ 	.word	0x00006f30


	//   ....[8]....
        /*08ec*/ 	.word	0x00006f60


	//   ....[9]....
        /*08f0*/ 	.word	0x00006f90


	//----- nvinfo : EIATTR_MAX_THREADS
	.align		4
.L_49:
        /*08f4*/ 	.byte	0x04, 0x05
        /*08f6*/ 	.short	(.L_51 - .L_50)
.L_50:
        /*08f8*/ 	.word	0x00000100
        /*08fc*/ 	.word	0x00000001
        /*0900*/ 	.word	0x00000001


	//----- nvinfo : EIATTR_CRS_STACK_SIZE
	.align		4
.L_51:
        /*0904*/ 	.byte	0x04, 0x1e
        /*0906*/ 	.short	(.L_53 - .L_52)
.L_52:
        /*0908*/ 	.word	0x00000000


	//----- nvinfo : EIATTR_CBANK_PARAM_SIZE
	.align		4
.L_53:
        /*090c*/ 	.byte	0x03, 0x19
        /*090e*/ 	.short	0x0800


	//----- nvinfo : EIATTR_PARAM_CBANK
	.align		4
        /*0910*/ 	.byte	0x04, 0x0a
        /*0912*/ 	.short	(.L_55 - .L_54)
	.align		4
.L_54:
        /*0914*/ 	.word	index@(.nv.constant0._ZN7cutlass13device_kernelINS_4gemm6kernel13GemmUniversalIN4cute5tupleIJiiiiEEENS1_10collective13CollectiveMmaINS1_35MainloopSm100TmaUmmaWarpSpecializedILi9ELi2ELi4ENS5_IJNS4_1CILi1EEESB_SB_EEEEENS5_IJNSA_ILi128EEENSA_ILi48EEENSA_ILi64EEEEEENS_10bfloat16_tENS5_IJlSB_lEEESI_SJ_NS4_8TiledMMAINS4_8MMA_AtomIJNS4_20SM100_MMA_F16BF16_SSISI_SI_fLi128ELi48ELNS4_4UMMA5MajorE0ELSO_0ELNSN_7ScaleInE0ELSP_0EEEEEENS4_6LayoutISC_NS5_IJNSA_ILi0EEEST_ST_EEEEENS5_IJNS4_10UnderscoreESW_SW_EEEEENS4_13SM90_TMA_LOADENS4_14ComposedLayoutINS4_7SwizzleILi3ELi4ELi3EEENS4_18smem_ptr_flag_bitsILi16EEENSS_INS5_IJNSA_ILi8EEESG_EEENS5_IJSG_SB_EEEEEEEvNS4_8identityESZ_S19_vS1A_EENS_8epilogue10collective18CollectiveEpilogueINS1C_23Sm100TmaWarpSpecializedILi2ELi1ELi48ELb1ELb0EEEJSH_NS5_IJNSS_ISE_SB_EENSS_ISF_SB_EEEEESI_SJ_SI_SJ_NS1C_6fusion15FusionCallbacksIS1G_NS1K_17LinearCombinationISI_fSI_fLNS_15FloatRoundStyleE2EEESH_S1J_JEEENS4_5SM1004TMEM4LOAD26SM100_TMEM_LOAD_32dp32b16xESZ_NS10_INS11_ILi1ELi4ELi3EEES14_NSS_INS5_IJS15_NSA_ILi16EEEEEENS5_IJS1V_SB_EEEEEEENS4_39AutoVectorizingCopyWithAssumedAlignmentILi128EEENS4_14SM90_TMA_STOREES1Z_S21_S21_EEEvvEEEEvNT_6ParamsE)
        /*0918*/ 	.short	0x0380
        /*091a*/ 	.short	0x0800


	//----- nvinfo : EIATTR_SW_WAR
	.align		4
.L_55:
        /*091c*/ 	.byte	0x04, 0x36
        /*091e*/ 	.short	(.L_57 - .L_56)
.L_56:
        /*0920*/ 	.word	0x00000008
.L_57:


//--------------------- .nv.callgraph             --------------------------
	.section	.nv.callgraph,"",@"SHT_CUDA_CALLGRAPH"
	.align	4
	.sectionentsize	8
	.align		4
        /*0000*/ 	.word	0x00000000
	.align		4
        /*0004*/ 	.word	0xffffffff
	.align		4
        /*0008*/ 	.word	index@(_ZN7cutlass13device_kernelINS_4gemm6kernel13GemmUniversalIN4cute5tupleIJiiiiEEENS1_10collective13CollectiveMmaINS1_35MainloopSm100TmaUmmaWarpSpecializedILi9ELi2ELi4ENS5_IJNS4_1CILi1EEESB_SB_EEEEENS5_IJNSA_ILi128EEENSA_ILi48EEENSA_ILi64EEEEEENS_10bfloat16_tENS5_IJlSB_lEEESI_SJ_NS4_8TiledMMAINS4_8MMA_AtomIJNS4_20SM100_MMA_F16BF16_SSISI_SI_fLi128ELi48ELNS4_4UMMA5MajorE0ELSO_0ELNSN_7ScaleInE0ELSP_0EEEEEENS4_6LayoutISC_NS5_IJNSA_ILi0EEEST_ST_EEEEENS5_IJNS4_10UnderscoreESW_SW_EEEEENS4_13SM90_TMA_LOADENS4_14ComposedLayoutINS4_7SwizzleILi3ELi4ELi3EEENS4_18smem_ptr_flag_bitsILi16EEENSS_INS5_IJNSA_ILi8EEESG_EEENS5_IJSG_SB_EEEEEEEvNS4_8identityESZ_S19_vS1A_EENS_8epilogue10collective18CollectiveEpilogueINS1C_23Sm100TmaWarpSpecializedILi2ELi1ELi48ELb1ELb0EEEJSH_NS5_IJNSS_ISE_SB_EENSS_ISF_SB_EEEEESI_SJ_SI_SJ_NS1C_6fusion15FusionCallbacksIS1G_NS1K_17LinearCombinationISI_fSI_fLNS_15FloatRoundStyleE2EEESH_S1J_JEEENS4_5SM1004TMEM4LOAD26SM100_TMEM_LOAD_32dp32b16xESZ_NS10_INS11_ILi1ELi4ELi3EEES14_NSS_INS5_IJS15_NSA_ILi16EEEEEENS5_IJS1V_SB_EEEEEEENS4_39AutoVectorizingCopyWithAssumedAlignmentILi128EEENS4_14SM90_TMA_STOREES1Z_S21_S21_EEEvvEEEEvNT_6ParamsE)
	.align		4
        /*000c*/ 	.word	index@(__assertfail)
	.align		4
        /*0010*/ 	.word	0x00000000
	.align		4
        /*0014*/ 	.word	0xfffffffe
	.align		4
        /*0018*/ 	.word	0x00000000
	.align		4
        /*001c*/ 	.word	0xfffffffd
	.align		4
        /*0020*/ 	.word	0x00000000
	.align		4
        /*0024*/ 	.word	0xfffffffc


//--------------------- .nv.constant4             --------------------------
	.section	.nv.constant4,"a",@progbits
	.align	8
	.align		8
.nv.constant4:
        /*0000*/ 	.dword	__assertfail
	.align		8
        /*0008*/ 	.dword	__unnamed_1
	.align		8
        /*0010*/ 	.dword	__unnamed_2
	.align		8
        /*0018*/ 	.dword	_ZN39_INTERNAL_179641dd_4_k_cu_d94b2acd_32684cuda3std3__45__cpo5beginE
	.align		8
        /*0020*/ 	.dword	_ZN39_INTERNAL_179641dd_4_k_cu_d94b2acd_32684cuda3std3__45__cpo3endE
	.align		8
        /*0028*/ 	.dword	_ZN39_INTERNAL_179641dd_4_k_cu_d94b2acd_32684cuda3std3__45__cpo6cbeginE
	.align		8
        /*0030*/ 	.dword	_ZN39_INTERNAL_179641dd_4_k_cu_d94b2acd_32684cuda3std3__45__cpo4cendE
	.align		8
        /*0038*/ 	.dword	_ZN39_INTERNAL_179641dd_4_k_cu_d94b2acd_32684cuda3std3__441_GLOBAL__N__179641dd_4_k_cu_d94b2acd_32686ignoreE
	.align		8
        /*0040*/ 	.dword	_ZN39_INTERNAL_179641dd_4_k_cu_d94b2acd_32684cuda3std3__419piecewise_constructE
	.align		8
        /*0048*/ 	.dword	_ZN39_INTERNAL_179641dd_4_k_cu_d94b2acd_32684cuda3std3__48in_placeE
	.align		8
        /*0050*/ 	.dword	_ZN39_INTERNAL_179641dd_4_k_cu_d94b2acd_32684cuda3std6ranges3__45__cpo4swapE
	.align		8
        /*0058*/ 	.dword	_ZN39_INTERNAL_179641dd_4_k_cu_d94b2acd_32684cuda3std6ranges3__45__cpo9iter_moveE
	.align		8
        /*0060*/ 	.dword	_ZN39_INTERNAL_179641dd_4_k_cu_d94b2acd_32684cute7productE
	.align		8
        /*0068*/ 	.dword	_ZN39_INTERNAL_179641dd_4_k_cu_d94b2acd_32684cute1_E
	.align		8
        /*0070*/ 	.dword	$str$25
	.align		8
        /*0078*/ 	.dword	$str$26
	.align		8
        /*0080*/ 	.dword	$str$27
	.align		8
        /*0088*/ 	.dword	$str$28


//--------------------- .text._ZN7cutlass13device_kernelINS_4gemm6kernel13GemmUniversalIN4cute5tupleIJiiiiEEENS1_10collective13CollectiveMmaINS1_35MainloopSm100TmaUmmaWarpSpecializedILi9ELi2ELi4ENS5_IJNS4_1CILi1EEESB_SB_EEEEENS5_IJNSA_ILi128EEENSA_ILi48EEENSA_ILi64EEEEEENS_10bfloat16_tENS5_IJlSB_lEEESI_SJ_NS4_8TiledMMAINS4_8MMA_AtomIJNS4_20SM100_MMA_F16BF16_SSISI_SI_fLi128ELi48ELNS4_4UMMA5MajorE0ELSO_0ELNSN_7ScaleInE0ELSP_0EEEEEENS4_6LayoutISC_NS5_IJNSA_ILi0EEEST_ST_EEEEENS5_IJNS4_10UnderscoreESW_SW_EEEEENS4_13SM90_TMA_LOADENS4_14ComposedLayoutINS4_7SwizzleILi3ELi4ELi3EEENS4_18smem_ptr_flag_bitsILi16EEENSS_INS5_IJNSA_ILi8EEESG_EEENS5_IJSG_SB_EEEEEEEvNS4_8identityESZ_S19_vS1A_EENS_8epilogue10collective18CollectiveEpilogueINS1C_23Sm100TmaWarpSpecializedILi2ELi1ELi48ELb1ELb0EEEJSH_NS5_IJNSS_ISE_SB_EENSS_ISF_SB_EEEEESI_SJ_SI_SJ_NS1C_6fusion15FusionCallbacksIS1G_NS1K_17LinearCombinationISI_fSI_fLNS_15FloatRoundStyleE2EEESH_S1J_JEEENS4_5SM1004TMEM4LOAD26SM100_TMEM_LOAD_32dp32b16xESZ_NS10_INS11_ILi1ELi4ELi3EEES14_NSS_INS5_IJS15_NSA_ILi16EEEEEENS5_IJS1V_SB_EEEEEEENS4_39AutoVectorizingCopyWithAssumedAlignmentILi128EEENS4_14SM90_TMA_STOREES1Z_S21_S21_EEEvvEEEEvNT_6ParamsE --------------------------
	.section	.text._ZN7cutlass13device_kernelINS_4gemm6kernel13GemmUniversalIN4cute5tupleIJiiiiEEENS1_10collective13CollectiveMmaINS1_35MainloopSm100TmaUmmaWarpSpecializedILi9ELi2ELi4ENS5_IJNS4_1CILi1EEESB_SB_EEEEENS5_IJNSA_ILi128EEENSA_ILi48EEENSA_ILi64EEEEEENS_10bfloat16_tENS5_IJlSB_lEEESI_SJ_NS4_8TiledMMAINS4_8MMA_AtomIJNS4_20SM100_MMA_F16BF16_SSISI_SI_fLi128ELi48ELNS4_4UMMA5MajorE0ELSO_0ELNSN_7ScaleInE0ELSP_0EEEEEENS4_6LayoutISC_NS5_IJNSA_ILi0EEEST_ST_EEEEENS5_IJNS4_10UnderscoreESW_SW_EEEEENS4_13SM90_TMA_LOADENS4_14ComposedLayoutINS4_7SwizzleILi3ELi4ELi3EEENS4_18smem_ptr_flag_bitsILi16EEENSS_INS5_IJNSA_ILi8EEESG_EEENS5_IJSG_SB_EEEEEEEvNS4_8identityESZ_S19_vS1A_EENS_8epilogue10collective18CollectiveEpilogueINS1C_23Sm100TmaWarpSpecializedILi2ELi1ELi48ELb1ELb0EEEJSH_NS5_IJNSS_ISE_SB_EENSS_ISF_SB_EEEEESI_SJ_SI_SJ_NS1C_6fusion15FusionCallbacksIS1G_NS1K_17LinearCombinationISI_fSI_fLNS_15FloatRoundStyleE2EEESH_S1J_JEEENS4_5SM1004TMEM4LOAD26SM100_TMEM_LOAD_32dp32b16xESZ_NS10_INS11_ILi1ELi4ELi3EEES14_NSS_INS5_IJS15_NSA_ILi16EEEEEENS5_IJS1V_SB_EEEEEEENS4_39AutoVectorizingCopyWithAssumedAlignmentILi128EEENS4_14SM90_TMA_STOREES1Z_S21_S21_EEEvvEEEEvNT_6ParamsE,"ax",@progbits
	.align	128
.text._ZN7cutlass13device_kernelINS_4gemm6kernel13GemmUniversalIN4cute5tupleIJiiiiEEENS1_10collective13CollectiveMmaINS1_35MainloopSm100TmaUmmaWarpSpecializedILi9ELi2ELi4ENS5_IJNS4_1CILi1EEESB_SB_EEEEENS5_IJNSA_ILi128EEENSA_ILi48EEENSA_ILi64EEEEEENS_10bfloat16_tENS5_IJlSB_lEEESI_SJ_NS4_8TiledMMAINS4_8MMA_AtomIJNS4_20SM100_MMA_F16BF16_SSISI_SI_fLi128ELi48ELNS4_4UMMA5MajorE0ELSO_0ELNSN_7ScaleInE0ELSP_0EEEEEENS4_6LayoutISC_NS5_IJNSA_ILi0EEEST_ST_EEEEENS5_IJNS4_10UnderscoreESW_SW_EEEEENS4_13SM90_TMA_LOADENS4_14ComposedLayoutINS4_7SwizzleILi3ELi4ELi3EEENS4_18smem_ptr_flag_bitsILi16EEENSS_INS5_IJNSA_ILi8EEESG_EEENS5_IJSG_SB_EEEEEEEvNS4_8identityESZ_S19_vS1A_EENS_8epilogue10collective18CollectiveEpilogueINS1C_23Sm100TmaWarpSpecializedILi2ELi1ELi48ELb1ELb0EEEJSH_NS5_IJNSS_ISE_SB_EENSS_ISF_SB_EEEEESI_SJ_SI_SJ_NS1C_6fusion15FusionCallbacksIS1G_NS1K_17LinearCombinationISI_fSI_fLNS_15FloatRoundStyleE2EEESH_S1J_JEEENS4_5SM1004TMEM4LOAD26SM100_TMEM_LOAD_32dp32b16xESZ_NS10_INS11_ILi1ELi4ELi3EEES14_NSS_INS5_IJS15_NSA_ILi16EEEEEENS5_IJS1V_SB_EEEEEEENS4_39AutoVectorizingCopyWithAssumedAlignmentILi128EEENS4_14SM90_TMA_STOREES1Z_S21_S21_EEEvvEEEEvNT_6ParamsE:
        .type           _ZN7cutlass13device_kernelINS_4gemm6kernel13GemmUniversalIN4cute5tupleIJiiiiEEENS1_10collective13CollectiveMmaINS1_35MainloopSm100TmaUmmaWarpSpecializedILi9ELi2ELi4ENS5_IJNS4_1CILi1EEESB_SB_EEEEENS5_IJNSA_ILi128EEENSA_ILi48EEENSA_ILi64EEEEEENS_10bfloat16_tENS5_IJlSB_lEEESI_SJ_NS4_8TiledMMAINS4_8MMA_AtomIJNS4_20SM100_MMA_F16BF16_SSISI_SI_fLi128ELi48ELNS4_4UMMA5MajorE0ELSO_0ELNSN_7ScaleInE0ELSP_0EEEEEENS4_6LayoutISC_NS5_IJNSA_ILi0EEEST_ST_EEEEENS5_IJNS4_10UnderscoreESW_SW_EEEEENS4_13SM90_TMA_LOADENS4_14ComposedLayoutINS4_7SwizzleILi3ELi4ELi3EEENS4_18smem_ptr_flag_bitsILi16EEENSS_INS5_IJNSA_ILi8EEESG_EEENS5_IJSG_SB_EEEEEEEvNS4_8identityESZ_S19_vS1A_EENS_8epilogue10collective18CollectiveEpilogueINS1C_23Sm100TmaWarpSpecializedILi2ELi1ELi48ELb1ELb0EEEJSH_NS5_IJNSS_ISE_SB_EENSS_ISF_SB_EEEEESI_SJ_SI_SJ_NS1C_6fusion15FusionCallbacksIS1G_NS1K_17LinearCombinationISI_fSI_fLNS_15FloatRoundStyleE2EEESH_S1J_JEEENS4_5SM1004TMEM4LOAD26SM100_TMEM_LOAD_32dp32b16xESZ_NS10_INS11_ILi1ELi4ELi3EEES14_NSS_INS5_IJS15_NSA_ILi16EEEEEENS5_IJS1V_SB_EEEEEEENS4_39AutoVectorizingCopyWithAssumedAlignmentILi128EEENS4_14SM90_TMA_STOREES1Z_S21_S21_EEEvvEEEEvNT_6ParamsE,@function
        .size           _ZN7cutlass13device_kernelINS_4gemm6kernel13GemmUniversalIN4cute5tupleIJiiiiEEENS1_10collective13CollectiveMmaINS1_35MainloopSm100TmaUmmaWarpSpecializedILi9ELi2ELi4ENS5_IJNS4_1CILi1EEESB_SB_EEEEENS5_IJNSA_ILi128EEENSA_ILi48EEENSA_ILi64EEEEEENS_10bfloat16_tENS5_IJlSB_lEEESI_SJ_NS4_8TiledMMAINS4_8MMA_AtomIJNS4_20SM100_MMA_F16BF16_SSISI_SI_fLi128ELi48ELNS4_4UMMA5MajorE0ELSO_0ELNSN_7ScaleInE0ELSP_0EEEEEENS4_6LayoutISC_NS5_IJNSA_ILi0EEEST_ST_EEEEENS5_IJNS4_10UnderscoreESW_SW_EEEEENS4_13SM90_TMA_LOADENS4_14ComposedLayoutINS4_7SwizzleILi3ELi4ELi3EEENS4_18smem_ptr_flag_bitsILi16EEENSS_INS5_IJNSA_ILi8EEESG_EEENS5_IJSG_SB_EEEEEEEvNS4_8identityESZ_S19_vS1A_EENS_8epilogue10collective18CollectiveEpilogueINS1C_23Sm100TmaWarpSpecializedILi2ELi1ELi48ELb1ELb0EEEJSH_NS5_IJNSS_ISE_SB_EENSS_ISF_SB_EEEEESI_SJ_SI_SJ_NS1C_6fusion15FusionCallbacksIS1G_NS1K_17LinearCombinationISI_fSI_fLNS_15FloatRoundStyleE2EEESH_S1J_JEEENS4_5SM1004TMEM4LOAD26SM100_TMEM_LOAD_32dp32b16xESZ_NS10_INS11_ILi1ELi4ELi3EEES14_NSS_INS5_IJS15_NSA_ILi16EEEEEENS5_IJS1V_SB_EEEEEEENS4_39AutoVectorizingCopyWithAssumedAlignmentILi128EEENS4_14SM90_TMA_STOREES1Z_S21_S21_EEEvvEEEEvNT_6ParamsE,(.L_x_155 - _ZN7cutlass13device_kernelINS_4gemm6kernel13GemmUniversalIN4cute5tupleIJiiiiEEENS1_10collective13CollectiveMmaINS1_35MainloopSm100TmaUmmaWarpSpecializedILi9ELi2ELi4ENS5_IJNS4_1CILi1EEESB_SB_EEEEENS5_IJNSA_ILi128EEENSA_ILi48EEENSA_ILi64EEEEEENS_10bfloat16_tENS5_IJlSB_lEEESI_SJ_NS4_8TiledMMAINS4_8MMA_AtomIJNS4_20SM100_MMA_F16BF16_SSISI_SI_fLi128ELi48ELNS4_4UMMA5MajorE0ELSO_0ELNSN_7ScaleInE0ELSP_0EEEEEENS4_6LayoutISC_NS5_IJNSA_ILi0EEEST_ST_EEEEENS5_IJNS4_10UnderscoreESW_SW_EEEEENS4_13SM90_TMA_LOADENS4_14ComposedLayoutINS4_7SwizzleILi3ELi4ELi3EEENS4_18smem_ptr_flag_bitsILi16EEENSS_INS5_IJNSA_ILi8EEESG_EEENS5_IJSG_SB_EEEEEEEvNS4_8identityESZ_S19_vS1A_EENS_8epilogue10collective18CollectiveEpilogueINS1C_23Sm100TmaWarpSpecializedILi2ELi1ELi48ELb1ELb0EEEJSH_NS5_IJNSS_ISE_SB_EENSS_ISF_SB_EEEEESI_SJ_SI_SJ_NS1C_6fusion15FusionCallbacksIS1G_NS1K_17LinearCombinationISI_fSI_fLNS_15FloatRoundStyleE2EEESH_S1J_JEEENS4_5SM1004TMEM4LOAD26SM100_TMEM_LOAD_32dp32b16xESZ_NS10_INS11_ILi1ELi4ELi3EEES14_NSS_INS5_IJS15_NSA_ILi16EEEEEENS5_IJS1V_SB_EEEEEEENS4_39AutoVectorizingCopyWithAssumedAlignmentILi128EEENS4_14SM90_TMA_STOREES1Z_S21_S21_EEEvvEEEEvNT_6ParamsE)
        .other          _ZN7cutlass13device_kernelINS_4gemm6kernel13GemmUniversalIN4cute5tupleIJiiiiEEENS1_10collective13CollectiveMmaINS1_35MainloopSm100TmaUmmaWarpSpecializedILi9ELi2ELi4ENS5_IJNS4_1CILi1EEESB_SB_EEEEENS5_IJNSA_ILi128EEENSA_ILi48EEENSA_ILi64EEEEEENS_10bfloat16_tENS5_IJlSB_lEEESI_SJ_NS4_8TiledMMAINS4_8MMA_AtomIJNS4_20SM100_MMA_F16BF16_SSISI_SI_fLi128ELi48ELNS4_4UMMA5MajorE0ELSO_0ELNSN_7ScaleInE0ELSP_0EEEEEENS4_6LayoutISC_NS5_IJNSA_ILi0EEEST_ST_EEEEENS5_IJNS4_10UnderscoreESW_SW_EEEEENS4_13SM90_TMA_LOADENS4_14ComposedLayoutINS4_7SwizzleILi3ELi4ELi3EEENS4_18smem_ptr_flag_bitsILi16EEENSS_INS5_IJNSA_ILi8EEESG_EEENS5_IJSG_SB_EEEEEEEvNS4_8identityESZ_S19_vS1A_EENS_8epilogue10collective18CollectiveEpilogueINS1C_23Sm100TmaWarpSpecializedILi2ELi1ELi48ELb1ELb0EEEJSH_NS5_IJNSS_ISE_SB_EENSS_ISF_SB_EEEEESI_SJ_SI_SJ_NS1C_6fusion15FusionCallbacksIS1G_NS1K_17LinearCombinationISI_fSI_fLNS_15FloatRoundStyleE2EEESH_S1J_JEEENS4_5SM1004TMEM4LOAD26SM100_TMEM_LOAD_32dp32b16xESZ_NS10_INS11_ILi1ELi4ELi3EEES14_NSS_INS5_IJS15_NSA_ILi16EEEEEENS5_IJS1V_SB_EEEEEEENS4_39AutoVectorizingCopyWithAssumedAlignmentILi128EEENS4_14SM90_TMA_STOREES1Z_S21_S21_EEEvvEEEEvNT_6ParamsE,@"STO_CUDA_ENTRY STV_DEFAULT"
_ZN7cutlass13device_kernelINS_4gemm6kernel13GemmUniversalIN4cute5tupleIJiiiiEEENS1_10collective13CollectiveMmaINS1_35MainloopSm100TmaUmmaWarpSpecializedILi9ELi2ELi4ENS5_IJNS4_1CILi1EEESB_SB_EEEEENS5_IJNSA_ILi128EEENSA_ILi48EEENSA_ILi64EEEEEENS_10bfloat16_tENS5_IJlSB_lEEESI_SJ_NS4_8TiledMMAINS4_8MMA_AtomIJNS4_20SM100_MMA_F16BF16_SSISI_SI_fLi128ELi48ELNS4_4UMMA5MajorE0ELSO_0ELNSN_7ScaleInE0ELSP_0EEEEEENS4_6LayoutISC_NS5_IJNSA_ILi0EEEST_ST_EEEEENS5_IJNS4_10UnderscoreESW_SW_EEEEENS4_13SM90_TMA_LOADENS4_14ComposedLayoutINS4_7SwizzleILi3ELi4ELi3EEENS4_18smem_ptr_flag_bitsILi16EEENSS_INS5_IJNSA_ILi8EEESG_EEENS5_IJSG_SB_EEEEEEEvNS4_8identityESZ_S19_vS1A_EENS_8epilogue10collective18CollectiveEpilogueINS1C_23Sm100TmaWarpSpecializedILi2ELi1ELi48ELb1ELb0EEEJSH_NS5_IJNSS_ISE_SB_EENSS_ISF_SB_EEEEESI_SJ_SI_SJ_NS1C_6fusion15FusionCallbacksIS1G_NS1K_17LinearCombinationISI_fSI_fLNS_15FloatRoundStyleE2EEESH_S1J_JEEENS4_5SM1004TMEM4LOAD26SM100_TMEM_LOAD_32dp32b16xESZ_NS10_INS11_ILi1ELi4ELi3EEES14_NSS_INS5_IJS15_NSA_ILi16EEEEEENS5_IJS1V_SB_EEEEEEENS4_39AutoVectorizingCopyWithAssumedAlignmentILi128EEENS4_14SM90_TMA_STOREES1Z_S21_S21_EEEvvEEEEvNT_6ParamsE:
[----:B------:R-:W1:Y:S01]  /*0000*/  LDC R1, c[0x0][0x37c] ;  /* 0x0000df00ff017b82 */ /* 0x000e620000000800 */
[----:B------:R-:W2:Y:S01]  /*0010*/  S2R R138, SR_TID.X ;  /* 0x00000000008a7919 */ /* 0x000ea20000002100 */
[----:B------:R-:W3:Y:S01]  /*0020*/  LDCU.64 UR4, c[0x0][0x890] ;  /* 0x00011200ff0477ac */ /* 0x000ee20008000a00 */
[----:B------:R-:W-:Y:S02]  /*0030*/  PRMT R126, RZ, 0x7610, R126 ;  /* 0x00007610ff7e7816 */ /* 0x000fe4000000007e */
[----:B------:R-:W-:Y:S01]  /*0040*/  ELECT P5, URZ, PT ;  /* 0x0000000000ff782f */ /* 0x000fe200038a0000 */
[----:B------:R-:W4:Y:S01]  /*0050*/  LDCU.64 UR42, c[0x0][0x358] ;  /* 0x00006b00ff2a77ac */ /* 0x000f220008000a00 */
[----:B---3--:R-:W-:-:S04]  /*0060*/  UISETP.NE.U32.AND UP0, UPT, UR4, URZ, UPT ;  /* 0x000000ff0400728c */ /* 0x008fc8000bf05070 */
[----:B------:R-:W-:Y:S01]  /*0070*/  UISETP.NE.AND.EX UP0, UPT, UR5, URZ, UPT, UP0 ;  /* 0x000000ff0500728c */ /* 0x000fe2000bf05300 */
[----:B--2---:R-:W-:-:S05]  /*0080*/  SHF.R.U32.HI R131, RZ, 0x5, R138 ;  /* 0x00000005ff837819 */ /* 0x004fca000001168a */
[----:B------:R-:W2:Y:S02]  /*0090*/  SHFL.IDX PT, R0, R131, RZ, 0x1f ;  /* 0x00001fff83007589 */ /* 0x000ea400000e0000 */
[----:B--2---:R-:W-:Y:S01]  /*00a0*/  R2UR UR8, R0 ;  /* 0x00000000000872ca */ /* 0x004fe200000e0000 */
[----:B-1--4-:R-:W-:-:S14]  /*00b0*/  BRA.U UP0, `(.L_x_0) ;  /* 0x00000001002c7547 */ /* 0x012fdc000b800000 */
[----:B------:R-:W1:Y:S02]  /*00c0*/  LDCU.64 UR6, c[0x0][0x888] ;  /* 0x00011100ff0677ac */ /* 0x000e640008000a00 */
[----:B-1----:R-:W-:-:S04]  /*00d0*/  UISETP.NE.U32.AND UP0, UPT, UR6, URZ, UPT ;  /* 0x000000ff0600728c */ /* 0x002fc8000bf05070 */
[----:B------:R-:W-:-:S09]  /*00e0*/  UISETP.NE.AND.EX UP0, UPT, UR7, URZ, UPT, UP0 ;  /* 0x000000ff0700728c */ /* 0x000fd2000bf05300 */
[----:B------:R-:W-:Y:S05]  /*00f0*/  BRA.U !UP0, `(.L_x_1) ;  /* 0x0000000108107547 */ /* 0x000fea000b800000 */
[----:B------:R-:W1:Y:S02]  /*0100*/  LDC.64 R2, c[0x0][0x888] ;  /* 0x00022200ff027b82 */ /* 0x000e640000000a00 */
[----:B-1----:R1:W5:Y:S01]  /*0110*/  LDG.E R67, desc[UR42][R2.64] ;  /* 0x0000002a02437981 */ /* 0x002362000c1e1900 */
[----:B------:R-:W-:Y:S01]  /*0120*/  HFMA2 R126, -RZ, RZ, 0, 5.9604644775390625e-08 ;  /* 0x00000001ff7e7431 */ /* 0x000fe200000001ff */
[----:B------:R-:W-:Y:S05]  /*0130*/  BRA `(.L_x_0) ;  /* 0x00000000000c7947 */ /* 0x000fea0003800000 */
.L_x_1:
[----:B------:R-:W1:Y:S01]  /*0140*/  LDCU UR6, c[0x0][0x880] ;  /* 0x00011000ff0677ac */ /* 0x000e620008000800 */
[----:B------:R-:W-:Y:S01]  /*0150*/  HFMA2 R126, -RZ, RZ, 0, 5.9604644775390625e-08 ;  /* 0x00000001ff7e7431 */ /* 0x000fe200000001ff */
[----:B-1----:R-:W-:-:S07]  /*0160*/  MOV R67, UR6 ;  /* 0x0000000600437c02 */ /* 0x002fce0008000f00 */
.L_x_0:
[----:B------:R-:W2:Y:S02]  /*0170*/  LDCU.64 UR6, c[0x0][0x8b0] ;  /* 0x00011600ff0677ac */ /* 0x000ea40008000a00 */
[----:B--2---:R-:W-:-:S04]  /*0180*/  UISETP.NE.U32.AND UP0, UPT, UR6, URZ, UPT ;  /* 0x000000ff0600728c */ /* 0x004fc8000bf05070 */
[----:B------:R-:W-:-:S09]  /*0190*/  UISETP.NE.AND.EX UP0, UPT, UR7, URZ, UPT, UP0 ;  /* 0x000000ff0700728c */ /* 0x000fd2000bf05300 */
[----:B------:R-:W-:Y:S05]  /*01a0*/  BRA.U UP0, `(.L_x_2) ;  /* 0x0000000100247547 */ /* 0x000fea000b800000 */
[----:B------:R-:W2:Y:S02]  /*01b0*/  LDCU.64 UR6, c[0x0][0x8a8] ;  /* 0x00011500ff0677ac */ /* 0x000ea40008000a00 */
[----:B--2---:R-:W-:-:S04]  /*01c0*/  UISETP.NE.U32.AND UP0, UPT, UR6, URZ, UPT ;  /* 0x000000ff0600728c */ /* 0x004fc8000bf05070 */
[----:B------:R-:W-:-:S09]  /*01d0*/  UISETP.NE.AND.EX UP0, UPT, UR7, URZ, UPT, UP0 ;  /* 0x000000ff0700728c */ /* 0x000fd2000bf05300 */
[----:B------:R-:W-:Y:S05]  /*01e0*/  BRA.U !UP0, `(.L_x_3) ;  /* 0x00000001080c7547 */ /* 0x000fea000b800000 */
[----:B-1----:R-:W1:Y:S02]  /*01f0*/  LDC.64 R2, c[0x0][0x8a8] ;  /* 0x00022a00ff027b82 */ /* 0x002e640000000a00 */
[----:B-1----:R2:W5:Y:S01]  /*0200*/  LDG.E R65, desc[UR42][R2.64] ;  /* 0x0000002a02417981 */ /* 0x002562000c1e1900 */
[----:B------:R-:W-:Y:S05]  /*0210*/  BRA `(.L_x_2) ;  /* 0x0000000000087947 */ /* 0x000fea0003800000 */
.L_x_3:
[----:B------:R-:W2:Y:S02]  /*0220*/  LDCU UR6, c[0x0][0x8a0] ;  /* 0x00011400ff0677ac */ /* 0x000ea40008000800 */
[----:B--2---:R-:W-:Y:S02]  /*0230*/  MOV R65, UR6 ;  /* 0x0000000600417c02 */ /* 0x004fe40008000f00 */
.L_x_2:
[----:B------:R-:W-:Y:S01]  /*0240*/  IMAD.U32 R0, RZ, RZ, UR8 ;  /* 0x00000008ff007e24 */ /* 0x000fe2000f8e00ff */
[----:B------:R-:W-:Y:S04]  /*0250*/  BSSY.RECONVERGENT B0, `(.L_x_4) ;  /* 0x000000c000007945 */ /* 0x000fe80003800200 */
[C---:B------:R-:W-:Y:S02]  /*0260*/  ISETP.NE.OR P1, PT, R0.reuse, 0x1, !P5 ;  /* 0x000000010000780c */ /* 0x040fe40006f25670 */
[----:B------:R-:W-:-:S11]  /*0270*/  ISETP.NE.OR P0, PT, R0, 0x3, !P5 ;  /* 0x000000030000780c */ /* 0x000fd60006f05670 */
[----:B------:R-:W-:Y:S05]  /*0280*/  @P1 BRA `(.L_x_5) ;  /* 0x0000000000201947 */ /* 0x000fea0003800000 */
[----:B------:R-:W3:Y:S02]  /*0290*/  LDCU.64 UR6, c[0x0][0x348] ;  /* 0x00006900ff0677ac */ /* 0x000ee40008000a00 */
[----:B---3--:R-:W-:Y:S02]  /*02a0*/  UIADD3 UR10, UP1, UPT, UR6, 0x80, URZ ;  /* 0x00000080060a7890 */ /* 0x008fe4000ff3e0ff */
[----:B------:R-:W-:Y:S02]  /*02b0*/  UIADD3 UR6, UP0, UPT, UR6, 0x180, URZ ;  /* 0x0000018006067890 */ /* 0x000fe4000ff1e0ff */
[----:B------:R-:W-:Y:S02]  /*02c0*/  UIADD3.X UR11, UPT, UPT, URZ, UR7, URZ, UP1, !UPT ;  /* 0x00000007ff0b7290 */ /* 0x000fe40008ffe4ff */
[----:B------:R-:W-:-:S07]  /*02d0*/  UIADD3.X UR7, UPT, UPT, URZ, UR7, URZ, UP0, !UPT ;  /* 0x00000007ff077290 */ /* 0x000fce00087fe4ff */
[----:B------:R3:W-:Y:S02]  /*02e0*/  UTMACCTL.PF [UR10] ;  /* 0x000000000a0079b9 */ /* 0x0007e40008040000 */
[----:B------:R3:W-:Y:S02]  /*02f0*/  UTMACCTL.PF [UR6] ;  /* 0x00000000060079b9 */ /* 0x0007e40008040000 */
[----:B---3--:R-:W-:Y:S01]  /*0300*/  NOP ;  /* 0x0000000000007918 */ /* 0x008fe20000000000 */
.L_x_5:
[----:B------:R-:W-:Y:S05]  /*0310*/  BSYNC.RECONVERGENT B0 ;  /* 0x0000000000007941 */ /* 0x000fea0003800200 */
.L_x_4:
[----:B------:R-:W-:Y:S04]  /*0320*/  BSSY.RECONVERGENT B0, `(.L_x_6) ;  /* 0x000000a000007945 */ /* 0x000fe80003800200 */
        /* <DEDUP_REMOVED lines=9> */
.L_x_7:
[----:B------:R-:W-:Y:S05]  /*03c0*/  BSYNC.RECONVERGENT B0 ;  /* 0x0000000000007941 */ /* 0x000fea0003800200 */
.L_x_6:
[----:B------:R-:W3:Y:S01]  /*03d0*/  LDCU.64 UR6, c[0x0][0x888] ;  /* 0x00011100ff0677ac */ /* 0x000ee20008000a00 */
[----:B------:R-:W-:Y:S02]  /*03e0*/  UISETP.EQ.U32.AND UP1, UPT, UR4, URZ, UPT ;  /* 0x000000ff0400728c */ /* 0x000fe4000bf22070 */
[----:B------:R-:W-:Y:S02]  /*03f0*/  UPLOP3.LUT UP2, UPT, UPT, UPT, UPT, 0x80, 0x8 ;  /* 0x000000000008789c */ /* 0x000fe40003f4f070 */
[----:B---3--:R-:W-:-:S04]  /*0400*/  UISETP.NE.U32.AND UP0, UPT, UR6, URZ, UPT ;  /* 0x000000ff0600728c */ /* 0x008fc8000bf05070 */
[----:B------:R-:W-:-:S04]  /*0410*/  UISETP.NE.AND.EX UP0, UPT, UR7, URZ, UPT, UP0 ;  /* 0x000000ff0700728c */ /* 0x000fc8000bf05300 */
[----:B------:R-:W-:-:S04]  /*0420*/  UISETP.EQ.OR.EX UP3, UPT, UR5, URZ, !UP0, UP1 ;  /* 0x000000ff0500728c */ /* 0x000fc8000c762710 */
[----:B------:R-:W-:-:S05]  /*0430*/  UP2UR UR44, UPR, URZ, 0x8 ;  /* 0x00000008ff2c7883 */ /* 0x000fca0008000000 */
[----:B------:R-:W-:Y:S07]  /*0440*/  BRA.U !UP3, `(.L_x_8) ;  /* 0x000000010b207547 */ /* 0x000fee000b800000 */
[----:B------:R-:W-:Y:S01]  /*0450*/  UISETP.NE.U32.AND UP2, UPT, UR4, URZ, UPT ;  /* 0x000000ff0400728c */ /* 0x000fe2000bf45070 */
[----:B-----5:R-:W-:Y:S01]  /*0460*/  FSETP.NEU.AND P0, PT, R67, RZ, PT ;  /* 0x000000ff4300720b */ /* 0x020fe20003f0d000 */
[----:B------:R-:W-:Y:S02]  /*0470*/  USEL UR4, URZ, 0xffffffff, UP0 ;  /* 0xffffffffff047887 */ /* 0x000fe40008000000 */
[----:B------:R-:W-:-:S10]  /*0480*/  UISETP.NE.AND.EX UP2, UPT, UR5, URZ, UPT, UP2 ;  /* 0x000000ff0500728c */ /* 0x000fd4000bf45320 */
[----:B------:R-:W-:Y:S01]  /*0490*/  VOTEU.ANY UP1, P0 ;  /* 0x0000000000ff7886 */ /* 0x000fe20000020100 */
[----:B------:R-:W-:-:S04]  /*04a0*/  @!UP2 USEL UR4, URZ, 0xffffffff, UP1 ;  /* 0xffffffffff04a887 */ /* 0x000fc80008800000 */
[----:B------:R-:W-:-:S04]  /*04b0*/  ULOP3.LUT UR4, UR4, 0x1, URZ, 0xc0, !UPT ;  /* 0x0000000104047892 */ /* 0x000fc8000f8ec0ff */
[----:B------:R-:W-:-:S11]  /*04c0*/  UISETP.NE.U32.AND UP2, UPT, UR4, 0x1, UPT ;  /* 0x000000010400788c */ /* 0x000fd6000bf45070 */
.L_x_8:
[----:B-12---:R-:W1:Y:S01]  /*04d0*/  SHFL.IDX PT, R2, R131, RZ, 0x1f ;  /* 0x00001fff83027589 */ /* 0x006e6200000e0000 */
[----:B------:R-:W-:-:S04]  /*04e0*/  UISETP.NE.AND UP1, UPT, UR8, 0x2, UPT ;  /* 0x000000020800788c */ /* 0x000fc8000bf25270 */
[----:B------:R-:W-:Y:S01]  /*04f0*/  USEL UR7, URZ, 0x1, UP1 ;  /* 0x00000001ff077887 */ /* 0x000fe20008800000 */
[----:B-1----:R-:W-:-:S13]  /*0500*/  ISETP.NE.AND P0, PT, R2, RZ, PT ;  /* 0x000000ff0200720c */ /* 0x002fda0003f05270 */
[----:B------:R-:W-:Y:S05]  /*0510*/  @P0 BRA `(.L_x_9) ;  /* 0x00000000007c0947 */ /* 0x000fea0003800000 */
[----:B------:R-:W-:Y:S01]  /*0520*/  ELECT P0, URZ, PT ;  /* 0x0000000000ff782f */ /* 0x000fe20003800000 */
[----:B------:R-:W-:-:S12]  /*0530*/  BSSY.RECONVERGENT B0, `(.L_x_9) ;  /* 0x000001d000007945 */ /* 0x000fd80003800200 */
[----:B------:R-:W-:Y:S05]  /*0540*/  @!P0 BRA `(.L_x_10) ;  /* 0x00000000006c8947 */ /* 0x000fea0003800000 */
[----:B------:R-:W1:Y:S01]  /*0550*/  S2UR UR5, SR_CgaCtaId ;  /* 0x00000000000579c3 */ /* 0x000e620000008800 */
[----:B------:R-:W-:Y:S01]  /*0560*/  UMOV UR6, 0x400 ;  /* 0x0000040000067882 */ /* 0x000fe20000000000 */
[----:B------:R-:W-:Y:S02]  /*0570*/  UMOV UR4, 0x1 ;  /* 0x0000000100047882 */ /* 0x000fe40000000000 */
[----:B------:R-:W-:-:S04]  /*0580*/  UIADD3 UR10, UPT, UPT, -UR4, 0x100000, URZ ;  /* 0x00100000040a7890 */ /* 0x000fc8000fffe1ff */
[----:B------:R-:W-:Y:S02]  /*0590*/  USHF.L.U32 UR11, UR10, 0xb, URZ ;  /* 0x0000000b0a0b7899 */ /* 0x000fe400080006ff */
[----:B------:R-:W-:Y:S02]  /*05a0*/  USHF.L.U32 UR10, UR10, 0x1, URZ ;  /* 0x000000010a0a7899 */ /* 0x000fe400080006ff */
[----:B-1----:R-:W-:Y:S01]  /*05b0*/  ULEA UR5, UR5, UR6, 0x18 ;  /* 0x0000000605057291 */ /* 0x002fe2000f8ec0ff */
[----:B------:R-:W1:Y:S11]  /*05c0*/  FENCE.VIEW.ASYNC.S ;  /* 0x00000000000073c6 */ /* 0x000e760000000000 */
[----:B-1----:R1:W2:Y:S01]  /*05d0*/  SYNCS.EXCH.64 URZ, [UR5], UR10 ;  /* 0x0000000a05ff75b2 */ /* 0x0022a20008000100 */
[----:B------:R1:W3:Y:S01]  /*05e0*/  SYNCS.EXCH.64 URZ, [UR5+0x48], UR10 ;  /* 0x0000480a05ff75b2 */ /* 0x0002e20008000100 */
[----:B------:R1:W4:Y:S01]  /*05f0*/  SYNCS.EXCH.64 URZ, [UR5+0x8], UR10 ;  /* 0x0000080a05ff75b2 */ /* 0x0003220008000100 */
[----:B------:R1:W1:Y:S01]  /*0600*/  SYNCS.EXCH.64 URZ, [UR5+0x50], UR10 ;  /* 0x0000500a05ff75b2 */ /* 0x0002620008000100 */
        /* <DEDUP_REMOVED lines=14> */
[----:B------:R-:W-:Y:S01]  /*06f0*/  NOP ;  /* 0x0000000000007918 */ /* 0x000fe20000000000 */
.L_x_10:
[----:B-1----:R-:W-:Y:S05]  /*0700*/  BSYNC.RECONVERGENT B0 ;  /* 0x0000000000007941 */ /* 0x002fea0003800200 */
.L_x_9:
[----:B------:R-:W1:Y:S01]  /*0710*/  SHFL.IDX PT, R2, R131, RZ, 0x1f ;  /* 0x00001fff83027589 */ /* 0x000e6200000e0000 */
[----:B------:R-:W-:Y:S01]  /*0720*/  NOP ;  /* 0x0000000000007918 */ /* 0x000fe20000000000 */
[----:B-1----:R-:W-:-:S13]  /*0730*/  ISETP.NE.AND P0, PT, R2, 0x1, PT ;  /* 0x000000010200780c */ /* 0x002fda0003f05270 */
[----:B------:R-:W-:Y:S05]  /*0740*/  @P0 BRA `(.L_x_11) ;  /* 0x0000000000480947 */ /* 0x000fea0003800000 */
[----:B------:R-:W1:Y:S01]  /*0750*/  S2UR UR6, SR_CgaCtaId ;  /* 0x00000000000679c3 */ /* 0x000e620000008800 */
[----:B------:R-:W-:Y:S01]  /*0760*/  UMOV UR9, 0x400 ;  /* 0x0000040000097882 */ /* 0x000fe20000000000 */
[----:B------:R-:W-:Y:S01]  /*0770*/  UMOV UR5, 0x20 ;  /* 0x0000002000057882 */ /* 0x000fe20000000000 */
[----:B------:R-:W-:Y:S01]  /*0780*/  UMOV UR4, 0x80 ;  /* 0x0000008000047882 */ /* 0x000fe20000000000 */
[----:B------:R-:W-:-:S04]  /*0790*/  UIADD3 UR10, UPT, UPT, -UR5, 0x100000, URZ ;  /* 0x00100000050a7890 */ /* 0x000fc8000fffe1ff */
[----:B------:R-:W-:Y:S02]  /*07a0*/  USHF.L.U32 UR11, UR10, 0xb, URZ ;  /* 0x0000000b0a0b7899 */ /* 0x000fe400080006ff */
[----:B------:R-:W-:Y:S02]  /*07b0*/  USHF.L.U32 UR10, UR10, 0x1, URZ ;  /* 0x000000010a0a7899 */ /* 0x000fe400080006ff */
[----:B------:R-:W-:-:S04]  /*07c0*/  UIADD3 UR4, UPT, UPT, -UR4, 0x100000, URZ ;  /* 0x0010000004047890 */ /* 0x000fc8000fffe1ff */
[----:B------:R-:W-:Y:S02]  /*07d0*/  USHF.L.U32 UR5, UR4, 0xb, URZ ;  /* 0x0000000b04057899 */ /* 0x000fe400080006ff */
[----:B------:R-:W-:Y:S01]  /*07e0*/  USHF.L.U32 UR4, UR4, 0x1, URZ ;  /* 0x0000000104047899 */ /* 0x000fe200080006ff */
[----:B------:R-:W-:Y:S01]  /*07f0*/  ELECT P0, URZ, PT ;  /* 0x0000000000ff782f */ /* 0x000fe20003800000 */
[----:B-1----:R-:W-:Y:S01]  /*0800*/  ULEA UR6, UR6, UR9, 0x18 ;  /* 0x0000000906067291 */ /* 0x002fe2000f8ec0ff */
[----:B------:R-:W1:Y:S11]  /*0810*/  FENCE.VIEW.ASYNC.S ;  /* 0x00000000000073c6 */ /* 0x000e760000000000 */
[----:B-1----:R1:W1:Y:S01]  /*0820*/  SYNCS.EXCH.64 URZ, [UR6+0x90], UR10 ;  /* 0x0000900a06ff75b2 */ /* 0x0022620008000100 */
[----:B------:R1:W1:Y:S01]  /*0830*/  SYNCS.EXCH.64 URZ, [UR6+0xa0], UR4 ;  /* 0x0000a00406ff75b2 */ /* 0x0002620008000100 */
[----:B------:R1:W1:Y:S01]  /*0840*/  SYNCS.EXCH.64 URZ, [UR6+0x98], UR10 ;  /* 0x0000980a06ff75b2 */ /* 0x0002620008000100 */
[----:B------:R1:W1:Y:S01]  /*0850*/  SYNCS.EXCH.64 URZ, [UR6+0xa8], UR4 ;  /* 0x0000a80406ff75b2 */ /* 0x0002620008000100 */
[----:B------:R-:W-:Y:S01]  /*0860*/  NOP ;  /* 0x0000000000007918 */ /* 0x000fe20000000000 */
.L_x_11:
[----:B------:R-:W2:Y:S01]  /*0870*/  SHFL.IDX PT, R2, R131, RZ, 0x1f ;  /* 0x00001fff83027589 */ /* 0x000ea200000e0000 */
[----:B------:R-:W-:Y:S01]  /*0880*/  NOP ;  /* 0x0000000000007918 */ /* 0x000fe20000000000 */
[----:B--2---:R-:W-:-:S13]  /*0890*/  ISETP.NE.AND P0, PT, R2, 0x3, PT ;  /* 0x000000030200780c */ /* 0x004fda0003f05270 */
[----:B------:R-:W-:Y:S05]  /*08a0*/  @P0 BRA `(.L_x_12) ;  /* 0x0000000000300947 */ /* 0x000fea0003800000 */
[----:B-1----:R-:W1:Y:S01]  /*08b0*/  S2UR UR5, SR_CgaCtaId ;  /* 0x00000000000579c3 */ /* 0x002e620000008800 */
[----:B------:R-:W-:Y:S01]  /*08c0*/  UMOV UR6, 0x400 ;  /* 0x0000040000067882 */ /* 0x000fe20000000000 */
[----:B------:R-:W-:Y:S01]  /*08d0*/  UMOV UR4, 0x20 ;  /* 0x0000002000047882 */ /* 0x000fe20000000000 */
[----:B------:R-:W-:Y:S01]  /*08e0*/  ELECT P0, URZ, PT ;  /* 0x0000000000ff782f */ /* 0x000fe20003800000 */
[----:B------:R-:W-:-:S04]  /*08f0*/  UIADD3 UR10, UPT, UPT, -UR4, 0x100000, URZ ;  /* 0x00100000040a7890 */ /* 0x000fc8000fffe1ff */
[----:B------:R-:W-:Y:S02]  /*0900*/  USHF.L.U32 UR11, UR10, 0xb, URZ ;  /* 0x0000000b0a0b7899 */ /* 0x000fe400080006ff */
[----:B------:R-:W-:Y:S02]  /*0910*/  USHF.L.U32 UR10, UR10, 0x1, URZ ;  /* 0x000000010a0a7899 */ /* 0x000fe400080006ff */
[----:B-1----:R-:W-:Y:S01]  /*0920*/  ULEA UR5, UR5, UR6, 0x18 ;  /* 0x0000000605057291 */ /* 0x002fe2000f8ec0ff */
[----:B------:R-:W1:Y:S11]  /*0930*/  FENCE.VIEW.ASYNC.S ;  /* 0x00000000000073c6 */ /* 0x000e760000000000 */
[----:B-1----:R2:W1:Y:S01]  /*0940*/  SYNCS.EXCH.64 URZ, [UR5+0xb0], UR10 ;  /* 0x0000b00a05ff75b2 */ /* 0x0024620008000100 */
[----:B------:R2:W1:Y:S02]  /*0950*/  SYNCS.EXCH.64 URZ, [UR5+0xb8], UR10 ;  /* 0x0000b80a05ff75b2 */ /* 0x0004640008000100 */
[----:B--2---:R-:W-:Y:S01]  /*0960*/  NOP ;  /* 0x0000000000007918 */ /* 0x004fe20000000000 */
.L_x_12:
[----:B------:R-:W2:Y:S01]  /*0970*/  SHFL.IDX PT, R2, R131, RZ, 0x1f ;  /* 0x00001fff83027589 */ /* 0x000ea200000e0000 */
[----:B------:R-:W-:Y:S01]  /*0980*/  NOP ;  /* 0x0000000000007918 */ /* 0x000fe20000000000 */
[----:B--2---:R-:W-:-:S13]  /*0990*/  ISETP.NE.AND P0, PT, R2, 0x4, PT ;  /* 0x000000040200780c */ /* 0x004fda0003f05270 */
[----:B------:R-:W-:Y:S05]  /*09a0*/  @P0 BRA `(.L_x_13) ;  /* 0x00000000004c0947 */ /* 0x000fea0003800000 */
[----:B-1----:R-:W1:Y:S01]  /*09b0*/  S2UR UR5, SR_CgaCtaId ;  /* 0x00000000000579c3 */ /* 0x002e620000008800 */
[----:B------:R-:W-:Y:S01]  /*09c0*/  UMOV UR9, 0x100 ;  /* 0x0000010000097882 */ /* 0x000fe20000000000 */
[----:B------:R-:W-:Y:S01]  /*09d0*/  UMOV UR6, 0x400 ;  /* 0x0000040000067882 */ /* 0x000fe20000000000 */
[----:B------:R-:W-:Y:S01]  /*09e0*/  USEL UR9, UR9, 0xe0, UP2 ;  /* 0x000000e009097887 */ /* 0x000fe20009000000 */
[----:B------:R-:W-:Y:S01]  /*09f0*/  UMOV UR4, 0x1 ;  /* 0x0000000100047882 */ /* 0x000fe20000000000 */
[----:B------:R-:W-:Y:S01]  /*0a00*/  ELECT P0, URZ, PT ;  /* 0x0000000000ff782f */ /* 0x000fe20003800000 */
[----:B------:R-:W-:-:S04]  /*0a10*/  UIADD3 UR10, UPT, UPT, -UR4, 0x100000, URZ ;  /* 0x00100000040a7890 */ /* 0x000fc8000fffe1ff */
[----:B------:R-:W-:Y:S02]  /*0a20*/  USHF.L.U32 UR11, UR10, 0xb, URZ ;  /* 0x0000000b0a0b7899 */ /* 0x000fe400080006ff */
[----:B------:R-:W-:Y:S02]  /*0a30*/  USHF.L.U32 UR10, UR10, 0x1, URZ ;  /* 0x000000010a0a7899 */ /* 0x000fe400080006ff */
[----:B------:R-:W-:-:S04]  /*0a40*/  UIADD3 UR12, UPT, UPT, -UR9, 0x100000, URZ ;  /* 0x00100000090c7890 */ /* 0x000fc8000fffe1ff */
[----:B------:R-:W-:Y:S02]  /*0a50*/  USHF.L.U32 UR13, UR12, 0xb, URZ ;  /* 0x0000000b0c0d7899 */ /* 0x000fe400080006ff */
[----:B------:R-:W-:Y:S02]  /*0a60*/  USHF.L.U32 UR12, UR12, 0x1, URZ ;  /* 0x000000010c0c7899 */ /* 0x000fe400080006ff */
[----:B-1----:R-:W-:Y:S01]  /*0a70*/  ULEA UR5, UR5, UR6, 0x18 ;  /* 0x0000000605057291 */ /* 0x002fe2000f8ec0ff */
[----:B------:R-:W1:Y:S11]  /*0a80*/  FENCE.VIEW.ASYNC.S ;  /* 0x00000000000073c6 */ /* 0x000e760000000000 */
[----:B-1----:R2:W1:Y:S01]  /*0a90*/  SYNCS.EXCH.64 URZ, [UR5+0xc0], UR10 ;  /* 0x0000c00a05ff75b2 */ /* 0x0024620008000100 */
[----:B------:R2:W1:Y:S01]  /*0aa0*/  SYNCS.EXCH.64 URZ, [UR5+0xd0], UR12 ;  /* 0x0000d00c05ff75b2 */ /* 0x0004620008000100 */
[----:B------:R2:W1:Y:S01]  /*0ab0*/  SYNCS.EXCH.64 URZ, [UR5+0xc8], UR10 ;  /* 0x0000c80a05ff75b2 */ /* 0x0004620008000100 */
[----:B------:R2:W1:Y:S02]  /*0ac0*/  SYNCS.EXCH.64 URZ, [UR5+0xd8], UR12 ;  /* 0x0000d80c05ff75b2 */ /* 0x0004640008000100 */
[----:B--2---:R-:W-:Y:S01]  /*0ad0*/  NOP ;  /* 0x0000000000007918 */ /* 0x004fe20000000000 */
.L_x_13:
[----:B------:R-:W2:Y:S01]  /*0ae0*/  SHFL.IDX PT, R2, R131, RZ, 0x1f ;  /* 0x00001fff83027589 */ /* 0x000ea200000e0000 */
[----:B------:R-:W-:Y:S01]  /*0af0*/  NOP ;  /* 0x0000000000007918 */ /* 0x000fe20000000000 */
[----:B--2---:R-:W-:-:S13]  /*0b00*/  ISETP.NE.AND P0, PT, R2, 0x5, PT ;  /* 0x000000050200780c */ /* 0x004fda0003f05270 */
[----:B------:R-:W-:Y:S05]  /*0b10*/  @P0 BRA `(.L_x_14) ;  /* 0x0000000000580947 */ /* 0x000fea0003800000 */
[----:B-1----:R-:W1:Y:S01]  /*0b20*/  S2UR UR6, SR_CgaCtaId ;  /* 0x00000000000679c3 */ /* 0x002e620000008800 */
        /* <DEDUP_REMOVED lines=16> */
[----:B------:R2:W1:Y:S01]  /*0c30*/  SYNCS.EXCH.64 URZ, [UR6+0xf0], UR10 ;  /* 0x0000f00a06ff75b2 */ /* 0x0004620008000100 */
[----:B------:R2:W1:Y:S01]  /*0c40*/  SYNCS.EXCH.64 URZ, [UR6+0x110], UR4 ;  /* 0x0001100406ff75b2 */ /* 0x0004620008000100 */
[----:B------:R2:W1:Y:S01]  /*0c50*/  SYNCS.EXCH.64 URZ, [UR6+0xf8], UR10 ;  /* 0x0000f80a06ff75b2 */ /* 0x0004620008000100 */
[----:B------:R2:W1:Y:S02]  /*0c60*/  SYNCS.EXCH.64 URZ, [UR6+0x118], UR4 ;  /* 0x0001180406ff75b2 */ /* 0x0004640008000100 */
[----:B--2---:R-:W-:Y:S01]  /*0c70*/  NOP ;  /* 0x0000000000007918 */ /* 0x004fe20000000000 */
.L_x_14:
        /* <DEDUP_REMOVED lines=18> */
.L_x_15:
[----:B-1----:R-:W1:Y:S01]  /*0da0*/  S2UR UR5, SR_CTAID.X ;  /* 0x00000000000579c3 */ /* 0x002e620000002500 */
[----:B------:R-:W-:-:S05]  /*0db0*/  CS2R.32 R125, SR_CgaSize ;  /* 0x00000000007d7805 */ /* 0x000fca0000008a00 */
[----:B------:R-:W-:-:S05]  /*0dc0*/  IMAD R125, R125, -0xa0, RZ ;  /* 0xffffff607d7d7824 */ /* 0x000fca00078e02ff */
[----:B------:R-:W-:-:S14]  /*0dd0*/  R2UR UR9, R125 ;  /* 0x000000007d0972ca */ /* 0x000fdc00000e0000 */
[----:B------:R-:W2:Y:S01]  /*0de0*/  LDCU UR9, c[0x0][UR9+0x2b0] ;  /* 0x00005600090977ac */ /* 0x000ea20008000800 */
[----:B------:R-:W-:Y:S01]  /*0df0*/  NOP ;  /* 0x0000000000007918 */ /* 0x000fe20000000000 */
[----:B------:R-:W-:-:S05]  /*0e00*/  CS2R.32 R125, SR_CgaSize ;  /* 0x00000000007d7805 */ /* 0x000fca0000008a00 */
[----:B------:R-:W-:-:S05]  /*0e10*/  IMAD R125, R125, -0xa0, RZ ;  /* 0xffffff607d7d7824 */ /* 0x000fca00078e02ff */
[----:B------:R-:W-:-:S14]  /*0e20*/  R2UR UR6, R125 ;  /* 0x000000007d0672ca */ /* 0x000fdc00000e0000 */
[----:B------:R-:W3:Y:S01]  /*0e30*/  LDCU UR6, c[0x0][UR6+0x2b4] ;  /* 0x00005680060677ac */ /* 0x000ee20008000800 */
[----:B------:R-:W4:Y:S08]  /*0e40*/  S2UR UR4, SR_CTAID.Y ;  /* 0x00000000000479c3 */ /* 0x000f300000002600 */
[----:B------:R-:W3:Y:S01]  /*0e50*/  LDC R10, c[0x0][0xb24] ;  /* 0x0002c900ff0a7b82 */ /* 0x000ee20000000800 */
[----:B-1----:R-:W-:-:S02]  /*0e60*/  I2FP.F32.U32 R123, UR5 ;  /* 0x00000005007b7c45 */ /* 0x002fc40008201000 */
[----:B------:R-:W-:-:S05]  /*0e70*/  CS2R.32 R3, SR_CgaSize ;  /* 0x0000000000037805 */ /* 0x000fca0000008a00 */
[----:B------:R-:W-:-:S06]  /*0e80*/  IMAD R3, R3, -0xa0, RZ ;  /* 0xffffff6003037824 */ /* 0x000fcc00078e02ff */
[----:B------:R-:W1:Y:S01]  /*0e90*/  LDC R3, c[0x0][R3+0x2a0] ;  /* 0x0000a80003037b82 */ /* 0x000e620000000800 */
[----:B------:R-:W-:Y:S01]  /*0ea0*/  MOV R125, UR5 ;  /* 0x00000005007d7c02 */ /* 0x000fe20008000f00 */
[----:B--2---:R-:W-:Y:S01]  /*0eb0*/  FMUL R123, R123, UR9 ;  /* 0x000000097b7b7c20 */ /* 0x004fe20008400000 */
[----:B----4-:R-:W-:Y:S02]  /*0ec0*/  I2FP.F32.U32 R122, UR4 ;  /* 0x00000004007a7c45 */ /* 0x010fe40008201000 */
[----:B------:R-:W-:-:S05]  /*0ed0*/  CS2R.32 R2, SR_CgaSize ;  /* 0x0000000000027805 */ /* 0x000fca0000008a00 */
[----:B------:R-:W-:-:S06]  /*0ee0*/  IMAD R2, R2, -0xa0, RZ ;  /* 0xffffff6002027824 */ /* 0x000fcc00078e02ff */
[----:B------:R-:W2:Y:S01]  /*0ef0*/  LDC R2, c[0x0][R2+0x2a4] ;  /* 0x0000a90002027b82 */ /* 0x000ea20000000800 */
[----:B------:R-:W-:Y:S01]  /*0f00*/  MOV R124, UR4 ;  /* 0x00000004007c7c02 */ /* 0x000fe20008000f00 */
[----:B------:R-:W4:Y:S01]  /*0f10*/  F2I.U32.TRUNC.NTZ R123, R123 ;  /* 0x0000007b007b7305 */ /* 0x000f22000020f000 */
[----:B---3--:R-:W-:-:S05]  /*0f20*/  FMUL R122, R122, UR6 ;  /* 0x000000067a7a7c20 */ /* 0x008fca0008400000 */
[----:B------:R-:W-:Y:S01]  /*0f30*/  BAR.SYNC.DEFER_BLOCKING 0x0 ;  /* 0x0000000000007b1d */ /* 0x000fe20000010000 */
[----:B------:R-:W-:-:S05]  /*0f40*/  ISETP.GE.AND P0, PT, R10, 0x1, PT ;  /* 0x000000010a00780c */ /* 0x000fca0003f06270 */
[----:B------:R-:W3:Y:S02]  /*0f50*/  F2I.U32.TRUNC.NTZ R122, R122 ;  /* 0x0000007a007a7305 */ /* 0x000ee4000020f000 */
[----:B------:R-:W2:Y:S01]  /*0f60*/  S2UR UR36, SR_CTAID.Z ;  /* 0x00000000002479c3 */ /* 0x000ea20000002700 */
[----:B----4-:R-:W-:-:S05]  /*0f70*/  IADD3 R123, PT, PT, -R123, RZ, RZ ;  /* 0x000000ff7b7b7210 */ /* 0x010fca0007ffe1ff */
[----:B-1----:R-:W-:Y:S01]  /*0f80*/  IMAD R123, R3, R123, UR5 ;  /* 0x00000005037b7e24 */ /* 0x002fe2000f8e027b */
[----:B---3--:R-:W-:-:S05]  /*0f90*/  IADD3 R122, PT, PT, -R122, RZ, RZ ;  /* 0x000000ff7a7a7210 */ /* 0x008fca0007ffe1ff */
[----:B--2---:R-:W-:Y:S01]  /*0fa0*/  IMAD R122, R2, R122, UR4 ;  /* 0x00000004027a7e24 */ /* 0x004fe2000f8e027a */
[----:B------:R-:W-:Y:S06]  /*0fb0*/  @!P0 BRA `(.L_x_16) ;  /* 0x0000000000b88947 */ /* 0x000fec0003800000 */
[----:B------:R-:W1:Y:S01]  /*0fc0*/  LDC.64 R4, c[0x0][0xb18] ;  /* 0x0002c600ff047b82 */ /* 0x000e620000000a00 */
[----:B------:R-:W-:-:S07]  /*0fd0*/  ISETP.NE.AND P0, PT, R10, 0x1, PT ;  /* 0x000000010a00780c */ /* 0x000fce0003f05270 */
[----:B------:R-:W2:Y:S08]  /*0fe0*/  LDC R9, c[0x0][0xb0c] ;  /* 0x0002c300ff097b82 */ /* 0x000eb00000000800 */
[----:B------:R-:W3:Y:S08]  /*0ff0*/  LDC R12, c[0x0][0x370] ;  /* 0x0000dc00ff0c7b82 */ /* 0x000ef00000000800 */
[----:B------:R-:W4:Y:S01]  /*1000*/  LDC R11, c[0x0][0x374] ;  /* 0x0000dd00ff0b7b82 */ /* 0x000f220000000800 */
[----:B-1----:R-:W-:-:S07]  /*1010*/  ISETP.NE.AND P1, PT, R4, 0x1, PT ;  /* 0x000000010400780c */ /* 0x002fce0003f25270 */
[----:B------:R-:W3:Y:S01]  /*1020*/  LDC.64 R6, c[0x0][0xb10] ;  /* 0x0002c400ff067b82 */ /* 0x000ee20000000a00 */
[----:B--2---:R-:W-:-:S07]  /*1030*/  ISETP.NE.AND P2, PT, R9, 0x1, PT ;  /* 0x000000010900780c */ /* 0x004fce0003f45270 */
[----:B------:R-:W1:Y:S08]  /*1040*/  LDC R8, c[0x0][0xb20] ;  /* 0x0002c800ff087b82 */ /* 0x000e700000000800 */
[----:B------:R-:W2:Y:S01]  /*1050*/  LDC.64 R2, c[0x0][0xb28] ;  /* 0x0002ca00ff027b82 */ /* 0x000ea20000000a00 */
[----:B----4-:R-:W-:-:S04]  /*1060*/  IMAD.HI.U32 R13, R11, R5, RZ ;  /* 0x000000050b0d7227 */ /* 0x010fc800078e00ff */
[----:B------:R-:W-:-:S04]  /*1070*/  IMAD.HI.U32 R5, R124, R5, RZ ;  /* 0x000000057c057227 */ /* 0x000fc800078e00ff */
[----:B---3--:R-:W-:-:S05]  /*1080*/  IMAD.HI.U32 R14, R12, R6, RZ ;  /* 0x000000060c0e7227 */ /* 0x008fca00078e00ff */
[-C--:B------:R-:W-:Y:S01]  /*1090*/  @P2 SHF.R.U32.HI R12, RZ, R7.reuse, R14 ;  /* 0x00000007ff0c2219 */ /* 0x080fe2000001160e */
[----:B------:R-:W-:Y:S01]  /*10a0*/  IMAD.HI.U32 R14, R125, R6, RZ ;  /* 0x000000067d0e7227 */ /* 0x000fe200078e00ff */
[-C--:B-1----:R-:W-:Y:S02]  /*10b0*/  @P1 SHF.R.U32.HI R11, RZ, R8.reuse, R13 ;  /* 0x00000008ff0b1219 */ /* 0x082fe4000001160d */
[----:B------:R-:W-:Y:S02]  /*10c0*/  SHF.R.U32.HI R5, RZ, R8, R5 ;  /* 0x00000008ff057219 */ /* 0x000fe40000011605 */
[----:B------:R-:W-:Y:S02]  /*10d0*/  SHF.R.U32.HI R14, RZ, R7, R14 ;  /* 0x00000007ff0e7219 */ /* 0x000fe4000001160e */
[----:B------:R-:W-:Y:S01]  /*10e0*/  SEL R5, R124, R5, !P1 ;  /* 0x000000057c057207 */ /* 0x000fe20004800000 */
[----:B--2---:R-:W-:Y:S01]  /*10f0*/  IMAD.HI.U32 R13, R11, R2, RZ ;  /* 0x000000020b0d7227 */ /* 0x004fe200078e00ff */
[----:B------:R-:W-:-:S03]  /*1100*/  SEL R14, R125, R14, !P2 ;  /* 0x0000000e7d0e7207 */ /* 0x000fc60005000000 */
[----:B------:R-:W-:Y:S01]  /*1110*/  IMAD.HI.U32 R6, R12, R2, RZ ;  /* 0x000000020c067227 */ /* 0x000fe200078e00ff */
[----:B------:R-:W-:-:S04]  /*1120*/  @P0 SHF.R.U32.HI R11, RZ, R3, R13 ;  /* 0x00000003ff0b0219 */ /* 0x000fc8000001160d */
[----:B------:R-:W-:Y:S01]  /*1130*/  @P0 SHF.R.U32.HI R12, RZ, R3, R6 ;  /* 0x00000003ff0c0219 */ /* 0x000fe20000011606 */
[----:B------:R-:W-:-:S04]  /*1140*/  IMAD R11, R11, R10, RZ ;  /* 0x0000000a0b0b7224 */ /* 0x000fc800078e02ff */
[----:B------:R-:W-:Y:S01]  /*1150*/  IMAD R6, R12, R10, RZ ;  /* 0x0000000a0c067224 */ /* 0x000fe200078e02ff */
[----:B------:R-:W-:-:S04]  /*1160*/  ISETP.GE.AND P1, PT, R5, R11, PT ;  /* 0x0000000b0500720c */ /* 0x000fc80003f26270 */
[----:B------:R-:W-:Y:S01]  /*1170*/  ISETP.GE.OR P1, PT, R14, R6, P1 ;  /* 0x000000060e00720c */ /* 0x000fe20000f26670 */
[----:B------:R-:W-:-:S05]  /*1180*/  IMAD.HI.U32 R6, R5, R2, RZ ;  /* 0x0000000205067227 */ /* 0x000fca00078e00ff */
[----:B------:R-:W-:-:S04]  /*1190*/  SHF.R.U32.HI R6, RZ, R3, R6 ;  /* 0x00000003ff067219 */ /* 0x000fc80000011606 */
[----:B------:R-:W-:-:S03]  /*11a0*/  SEL R6, R5, R6, !P0 ;  /* 0x0000000605067207 */ /* 0x000fc60004000000 */
[----:B------:R-:W-:Y:S01]  /*11b0*/  @!P1 IMAD.HI.U32 R7, R14, R2, RZ ;  /* 0x000000020e079227 */ /* 0x000fe200078e00ff */
[----:B------:R-:W-:-:S04]  /*11c0*/  IADD3 R2, PT, PT, -R6, RZ, RZ ;  /* 0x000000ff06027210 */ /* 0x000fc80007ffe1ff */
[----:B------:R-:W-:Y:S01]  /*11d0*/  @!P1 SHF.R.U32.HI R3, RZ, R3, R7 ;  /* 0x00000003ff039219 */ /* 0x000fe20000011607 */
[----:B------:R-:W-:Y:S01]  /*11e0*/  IMAD R2, R10, R2, R5 ;  /* 0x000000020a027224 */ /* 0x000fe200078e0205 */
[----:B------:R-:W-:Y:S02]  /*11f0*/  IADD3 R7, PT, PT, -R5, RZ, RZ ;  /* 0x000000ff05077210 */ /* 0x000fe40007ffe1ff */
[----:B------:R-:W-:-:S03]  /*1200*/  @!P1 SEL R3, R14, R3, !P0 ;  /* 0x000000030e039207 */ /* 0x000fc60004000000 */
[----:B------:R-:W-:Y:S02]  /*1210*/  IMAD R7, R4, R7, R124 ;  /* 0x0000000704077224 */ /* 0x000fe400078e027c */
[--C-:B------:R-:W-:Y:S02]  /*1220*/  @!P1 IMAD.IADD R6, R6, 0x1, -R3.reuse ;  /* 0x0000000106069824 */ /* 0x100fe400078e0a03 */
[----:B------:R-:W-:Y:S01]  /*1230*/  @!P1 IMAD R3, R2, R12, R3 ;  /* 0x0000000c02039224 */ /* 0x000fe200078e0203 */
[----:B------:R-:W-:Y:S01]  /*1240*/  IADD3 R2, PT, PT, -R14, RZ, RZ ;  /* 0x000000ff0e027210 */ /* 0x000fe20007ffe1ff */
[----:B------:R-:W-:Y:S02]  /*1250*/  @!P1 IMAD R5, R6, R10, R14 ;  /* 0x0000000a06059224 */ /* 0x000fe400078e020e */
[----:B------:R-:W-:Y:S02]  /*1260*/  @!P1 IMAD.MOV.U32 R14, RZ, RZ, R3 ;  /* 0x000000ffff0e9224 */ /* 0x000fe400078e0003 */
[----:B------:R-:W-:-:S02]  /*1270*/  IMAD R2, R9, R2, R125 ;  /* 0x0000000209027224 */ /* 0x000fc400078e027d */
[----:B------:R-:W-:Y:S02]  /*1280*/  IMAD R124, R5, R4, R7 ;  /* 0x00000004057c7224 */ /* 0x000fe400078e0207 */
[----:B------:R-:W-:Y:S02]  /*1290*/  IMAD R125, R14, R9, R2 ;  /* 0x000000090e7d7224 */ /* 0x000fe400078e0202 */
.L_x_16:
[----:B------:R-:W1:Y:S01]  /*12a0*/  LDCU UR4, c[0x0][0xb30] ;  /* 0x00016600ff0477ac */ /* 0x000e620008000800 */
[----:B------:R-:W2:Y:S08]  /*12b0*/  S2UR UR38, SR_CgaCtaId ;  /* 0x00000000002679c3 */ /* 0x000eb00000008800 */
[----:B------:R-:W3:Y:S01]  /*12c0*/  LDC R60, c[0x0][0xb24] ;  /* 0x0002c900ff3c7b82 */ /* 0x000ee20000000800 */
[----:B-1----:R-:W-:-:S09]  /*12d0*/  UISETP.NE.AND UP1, UPT, UR4, 0x1, UPT ;  /* 0x000000010400788c */ /* 0x002fd2000bf25270 */
[----:B--2---:R-:W-:Y:S05]  /*12e0*/  BRA.U UP1, `(.L_x_17) ;  /* 0x0000000101407547 */ /* 0x004fea000b800000 */
[----:B------:R-:W1:Y:S08]  /*12f0*/  LDC.64 R4, c[0x0][0xb10] ;  /* 0x0002c400ff047b82 */ /* 0x000e700000000a00 */
[----:B------:R-:W2:Y:S08]  /*1300*/  LDC.64 R2, c[0x0][0xb18] ;  /* 0x0002c600ff027b82 */ /* 0x000eb00000000a00 */
[----:B------:R-:W4:Y:S08]  /*1310*/  LDC R6, c[0x0][0xb20] ;  /* 0x0002c800ff067b82 */ /* 0x000f300000000800 */
[----:B------:R-:W3:Y:S01]  /*1320*/  LDC R7, c[0x0][0xb0c] ;  /* 0x0002c300ff077b82 */ /* 0x000ee20000000800 */
[----:B-1----:R-:W-:-:S05]  /*1330*/  IMAD.HI.U32 R4, R125, R4, RZ ;  /* 0x000000047d047227 */ /* 0x002fca00078e00ff */
[----:B------:R-:W-:Y:S01]  /*1340*/  SHF.R.U32.HI R4, RZ, R5, R4 ;  /* 0x00000005ff047219 */ /* 0x000fe20000011604 */
[----:B--2---:R-:W-:Y:S01]  /*1350*/  IMAD.HI.U32 R3, R124, R3, RZ ;  /* 0x000000037c037227 */ /* 0x004fe200078e00ff */
[----:B------:R-:W-:-:S04]  /*1360*/  ISETP.NE.AND P0, PT, R2, 0x1, PT ;  /* 0x000000010200780c */ /* 0x000fc80003f05270 */
[----:B----4-:R-:W-:-:S04]  /*1370*/  SHF.R.U32.HI R3, RZ, R6, R3 ;  /* 0x00000006ff037219 */ /* 0x010fc80000011603 */
[----:B------:R-:W-:Y:S02]  /*1380*/  SEL R3, R124, R3, !P0 ;  /* 0x000000037c037207 */ /* 0x000fe40004000000 */
[----:B---3--:R-:W-:-:S04]  /*1390*/  ISETP.NE.AND P1, PT, R7, 0x1, PT ;  /* 0x000000010700780c */ /* 0x008fc80003f25270 */
[----:B------:R-:W-:-:S05]  /*13a0*/  SEL R4, R125, R4, !P1 ;  /* 0x000000047d047207 */ /* 0x000fca0004800000 */
[----:B------:R-:W-:Y:S02]  /*13b0*/  IMAD.IADD R5, R3, 0x1, -R4 ;  /* 0x0000000103057824 */ /* 0x000fe400078e0a04 */
[----:B------:R-:W-:Y:S02]  /*13c0*/  IMAD.IADD R3, R4, 0x1, -R3 ;  /* 0x0000000104037824 */ /* 0x000fe400078e0a03 */
[----:B------:R-:W-:Y:S02]  /*13d0*/  IMAD R125, R5, R7, R125 ;  /* 0x00000007057d7224 */ /* 0x000fe400078e027d */
[----:B------:R-:W-:-:S07]  /*13e0*/  IMAD R124, R3, R2, R124 ;  /* 0x00000002037c7224 */ /* 0x000fce00078e027c */
.L_x_17:
[----:B------:R-:W-:Y:S01]  /*13f0*/  BAR.SYNC.DEFER_BLOCKING 0x0 ;  /* 0x0000000000007b1d */ /* 0x000fe20000010000 */
[----:B------:R-:W-:Y:S01]  /*1400*/  UISETP.NE.AND UP1, UPT, UR8, 0x2, UPT ;  /* 0x000000020800788c */ /* 0x000fe2000bf25270 */
[----:B------:R-:W-:Y:S02]  /*1410*/  ISETP.NE.OR P5, PT, R0, 0x2, !P5 ;  /* 0x000000020000780c */ /* 0x000fe40006fa5670 */
[----:B------:R-:W-:-:S06]  /*1420*/  LOP3.LUT R2, R138, 0x1f, RZ, 0xc0, !PT ;  /* 0x0000001f8a027812 */ /* 0x000fcc00078ec0ff */
[----:B------:R-:W-:Y:S05]  /*1430*/  BRA.U UP1, `(.L_x_18) ;  /* 0x0000001501107547 */ /* 0x000fea000b800000 */
[----:B------:R-:W1:Y:S01]  /*1440*/  LDCU UR15, c[0x0][0x38c] ;  /* 0x00007180ff0f77ac */ /* 0x000e620008000800 */
[----:B------:R-:W2:Y:S01]  /*1450*/  LDC R8, c[0x0][0x370] ;  /* 0x0000dc00ff087b82 */ /* 0x000ea20000000800 */
[----:B------:R-:W-:Y:S01]  /*1460*/  PLOP3.LUT P1, PT, PT, PT, UP2, 0x80, 0x8 ;  /* 0x000000000008781c */ /* 0x000fe20003f2f028 */
[----:B------:R-:W-:Y:S01]  /*1470*/  IMAD.MOV.U32 R15, RZ, RZ, 0x1 ;  /* 0x00000001ff0f7424 */ /* 0x000fe200078e00ff */
[----:B------:R-:W-:Y:S01]  /*1480*/  ISETP.EQ.OR P4, PT, R2, RZ, P5 ;  /* 0x000000ff0200720c */ /* 0x000fe20002f82670 */
[----:B------:R-:W-:Y:S01]  /*1490*/  IMAD.MOV.U32 R14, RZ, RZ, RZ ;  /* 0x000000ffff0e7224 */ /* 0x000fe200078e00ff */
[----:B------:R-:W-:Y:S02]  /*14a0*/  PLOP3.LUT P1, PT, P1, PT, PT, 0x8, 0x80 ;  /* 0x000000000080781c */ /* 0x000fe40000f2e170 */
[----:B------:R-:W-:Y:S01]  /*14b0*/  CS2R R12, SRZ ;  /* 0x00000000000c7805 */ /* 0x000fe2000001ff00 */
[----:B------:R-:W-:Y:S01]  /*14c0*/  IMAD.MOV.U32 R11, RZ, RZ, 0x1 ;  /* 0x00000001ff0b7424 */ /* 0x000fe200078e00ff */
[----:B------:R-:W4:Y:S01]  /*14d0*/  LDC R0, c[0x0][0x374] ;  /* 0x0000dd00ff007b82 */ /* 0x000f220000000800 */
[----:B------:R-:W2:Y:S01]  /*14e0*/  LDCU.64 UR24, c[0x0][0x348] ;  /* 0x00006900ff1877ac */ /* 0x000ea20008000a00 */
[----:B------:R-:W-:Y:S01]  /*14f0*/  UMOV UR13, URZ ;  /* 0x000000ff000d7c82 */ /* 0x000fe20008000000 */
[----:B-1----:R-:W-:-:S04]  /*1500*/  UIADD3 UR5, UPT, UPT, UR15, 0x3f, URZ ;  /* 0x0000003f0f057890 */ /* 0x002fc8000fffe0ff */
[----:B------:R-:W-:-:S04]  /*1510*/  USHF.R.S32.HI UR4, URZ, 0x1f, UR5 ;  /* 0x0000001fff047899 */ /* 0x000fc80008011405 */
[----:B------:R-:W-:-:S04]  /*1520*/  ULEA.HI UR4, UR4, UR5, URZ, 0x6 ;  /* 0x0000000504047291 */ /* 0x000fc8000f8f30ff */
[----:B------:R-:W-:Y:S02]  /*1530*/  USHF.R.S32.HI UR22, URZ, 0x6, UR4 ;  /* 0x00000006ff167899 */ /* 0x000fe40008011404 */
[----:B------:R-:W-:Y:S02]  /*1540*/  UIADD3 UR4, UPT, UPT, UR15, -0x1, URZ ;  /* 0xffffffff0f047890 */ /* 0x000fe4000fffe0ff */
[----:B------:R-:W-:Y:S02]  /*1550*/  UISETP.LT.U32.AND UP0, UPT, UR22, 0x9, UPT ;  /* 0x000000091600788c */ /* 0x000fe4000bf01070 */
[----:B------:R-:W-:Y:S02]  /*1560*/  UISETP.GE.U32.AND UP1, UPT, UR4, -0x7f, UPT ;  /* 0xffffff810400788c */ /* 0x000fe4000bf26070 */
[----:B------:R-:W-:Y:S02]  /*1570*/  USEL UR21, UR22, 0x9, UP0 ;  /* 0x0000000916157887 */ /* 0x000fe40008000000 */
[----:B------:R-:W-:-:S02]  /*1580*/  UIADD3 UR15, UPT, UPT, UR15, 0x7e, URZ ;  /* 0x0000007e0f0f7890 */ /* 0x000fc4000fffe0ff */
[----:B------:R-:W-:Y:S02]  /*1590*/  UIADD3 UR7, UPT, UPT, UR21, -0x1, URZ ;  /* 0xffffffff15077890 */ /* 0x000fe4000fffe0ff */
[----:B------:R-:W-:-:S03]  /*15a0*/  UIADD3 UR14, UPT, UPT, UR22, -UR21, URZ ;  /* 0x80000015160e7290 */ /* 0x000fc6000fffe0ff */
[----:B------:R-:W-:-:S04]  /*15b0*/  @UP1 UIADD3 UR7, UPT, UPT, UR21, URZ, URZ ;  /* 0x000000ff15071290 */ /* 0x000fc8000fffe0ff */
[----:B--2---:R-:W-:-:S12]  /*15c0*/  UIADD3 UR7, UPT, UPT, UR7, 0x1, URZ ;  /* 0x0000000107077890 */ /* 0x004fd8000fffe0ff */
.L_x_36:
[----:B------:R-:W-:Y:S01]  /*15d0*/  UISETP.NE.AND UP0, UPT, UR38, URZ, UPT ;  /* 0x000000ff2600728c */ /* 0x000fe2000bf05270 */
[----:B------:R-:W1:Y:S08]  /*15e0*/  S2UR UR38, SR_CgaCtaId ;  /* 0x00000000002679c3 */ /* 0x000e700000008800 */
[----:B------:R-:W-:Y:S05]  /*15f0*/  BRA.U UP0, `(.L_x_19) ;  /* 0x0000000100347547 */ /* 0x000fea000b800000 */
[----:B------:R-:W2:Y:S01]  /*1600*/  S2R R2, SR_CgaCtaId ;  /* 0x0000000000027919 */ /* 0x000ea20000008800 */
[----:B------:R-:W-:-:S04]  /*1610*/  MOV R3, 0x400 ;  /* 0x0000040000037802 */ /* 0x000fc80000000f00 */
[----:B--2---:R-:W-:Y:S02]  /*1620*/  LEA R2, R2, R3, 0x18 ;  /* 0x0000000302027211 */ /* 0x004fe400078ec0ff */
[----:B------:R-:W-:-:S03]  /*1630*/  SHF.L.U32 R3, R11, 0x1f, RZ ;  /* 0x0000001f0b037819 */ /* 0x000fc600000006ff */
[----:B------:R-:W-:-:S04]  /*1640*/  IMAD R2, R12, 0x8, R2 ;  /* 0x000000080c027824 */ /* 0x000fc800078e0202 */
[----:B------:R-:W2:Y:S02]  /*1650*/  SYNCS.PHASECHK.TRANS64.TRYWAIT P0, [R2+URZ+0x130], R3 ;  /* 0x00013003020075a7 */ /* 0x000ea400080011ff */
[----:B--2---:R-:W-:Y:S05]  /*1660*/  @!P0 BRA `(.L_x_20) ;  /* 0x00000058004c8947 */ /* 0x004fea0003800000 */
.L_x_110:
[----:B------:R-:W-:Y:S01]  /*1670*/  VIADD R12, R12, 0x1 ;  /* 0x000000010c0c7836 */ /* 0x000fe20000000000 */
[----:B------:R2:W-:Y:S04]  /*1680*/  SYNCS.ARRIVE.TRANS64.A1T0 RZ, [R2+URZ+0x120], RZ ;  /* 0x000120ff02ff79a7 */ /* 0x0005e800081000ff */
[----:B------:R-:W-:-:S04]  /*1690*/  ISETP.NE.AND P0, PT, R12, 0x2, PT ;  /* 0x000000020c00780c */ /* 0x000fc80003f05270 */
[----:B------:R-:W-:Y:S02]  /*16a0*/  SEL R12, R12, RZ, P0 ;  /* 0x000000ff0c0c7207 */ /* 0x000fe40000000000 */
[----:B--2---:R-:W-:-:S04]  /*16b0*/  SEL R2, RZ, 0x1, P0 ;  /* 0x00000001ff027807 */ /* 0x004fc80000000000 */
[----:B------:R-:W-:-:S07]  /*16c0*/  LOP3.LUT R11, R11, R2, RZ, 0x3c, !PT ;  /* 0x000000020b0b7212 */ /* 0x000fce00078e3cff */
.L_x_19:
[----:B------:R-:W-:Y:S01]  /*16d0*/  UMOV UR4, 0x400 ;  /* 0x0000040000047882 */ /* 0x000fe20000000000 */
[----:B------:R-:W-:Y:S01]  /*16e0*/  SHF.L.U32 R2, R15, 0x1f, RZ ;  /* 0x0000001f0f027819 */ /* 0x000fe200000006ff */
[----:B-1----:R-:W-:Y:S01]  /*16f0*/  ULEA UR4, UR38, UR4, 0x18 ;  /* 0x0000000426047291 */ /* 0x002fe2000f8ec0ff */
[----:B------:R-:W-:Y:S01]  /*1700*/  R2UR UR35, R125 ;  /* 0x000000007d2372ca */ /* 0x000fe200000e0000 */
[----:B------:R-:W-:Y:S01]  /*1710*/  UISETP.GE.U32.AND UP0, UPT, UR15, 0x7f, UPT ;  /* 0x0000007f0f00788c */ /* 0x000fe2000bf06070 */
[----:B------:R-:W-:Y:S01]  /*1720*/  R2UR UR11, R124 ;  /* 0x000000007c0b72ca */ /* 0x000fe200000e0000 */
[----:B------:R-:W-:Y:S01]  /*1730*/  ULEA UR5, UR13, UR4, 0x3 ;  /* 0x000000040d057291 */ /* 0x000fe2000f8e18ff */
[----:B------:R-:W-:-:S08]  /*1740*/  UMOV UR23, URZ ;  /* 0x000000ff00177c82 */ /* 0x000fd00008000000 */
[----:B------:R1:W2:Y:S01]  /*1750*/  SYNCS.PHASECHK.TRANS64.TRYWAIT P0, [UR5+0x48], R2 ;  /* 0x00004802ff0075a7 */ /* 0x0002a20008001105 */
[----:B------:R-:W-:Y:S02]  /*1760*/  USHF.L.U32 UR35, UR35, 0x7, URZ ;  /* 0x0000000723237899 */ /* 0x000fe400080006ff */
[----:B------:R-:W-:Y:S01]  /*1770*/  UIMAD UR11, UR11, 0x30, URZ ;  /* 0x000000300b0b78a4 */ /* 0x000fe2000f8e02ff */
[----:B------:R-:W-:Y:S11]  /*1780*/  BRA.U !UP0, `(.L_x_21) ;  /* 0x0000000108a87547 */ /* 0x000ff6000b800000 */
[----:B------:R-:W-:Y:S01]  /*1790*/  UMOV UR16, URZ ;  /* 0x000000ff00107c82 */ /* 0x000fe20008000000 */
[----:B------:R-:W-:-:S05]  /*17a0*/  UMOV UR6, UR13 ;  /* 0x0000000d00067c82 */ /* 0x000fca0008000000 */
.L_x_26:
[----:B--2---:R-:W-:Y:S01]  /*17b0*/  @!P5 MOV R3, 0x5800 ;  /* 0x000058000003d802 */ /* 0x004fe20000000f00 */
[----:B-1----:R-:W-:Y:S01]  /*17c0*/  ULEA UR33, UR6, UR4, 0x3 ;  /* 0x0000000406217291 */ /* 0x002fe2000f8e18ff */
[----:B--2---:R-:W-:Y:S11]  /*17d0*/  @P0 BRA `(.L_x_22) ;  /* 0x00000000000c0947 */ /* 0x004ff60003800000 */
[----:B------:R-:W-:Y:S04]  /*17e0*/  SHF.L.U32 R4, R15, 0x1f, RZ ;  /* 0x0000001f0f047819 */ /* 0x000fe800000006ff */
[----:B------:R-:W2:Y:S02]  /*17f0*/  SYNCS.PHASECHK.TRANS64.TRYWAIT P0, [UR33+0x48], R4 ;  /* 0x00004804ff0075a7 */ /* 0x000ea40008001121 */
[----:B--2---:R-:W-:Y:S05]  /*1800*/  @!P0 BRA `(.L_x_23) ;  /* 0x0000005400f88947 */ /* 0x004fea0003800000 */
.L_x_22:
[----:B------:R2:W-:Y:S01]  /*1810*/  @!P5 SYNCS.ARRIVE.TRANS64 RZ, [UR33], R3 ;  /* 0x00000003ffffd9a7 */ /* 0x0005e20008000021 */
[----:B------:R-:W-:Y:S04]  /*1820*/  BSSY.RECONVERGENT B0, `(.L_x_24) ;  /* 0x0000003000007945 */ /* 0x000fe80003800200 */
[----:B------:R-:W-:Y:S05]  /*1830*/  @P4 BRA `(.L_x_25) ;  /* 0x0000000000044947 */ /* 0x000fea0003800000 */
[----:B------:R-:W-:Y:S05]  /*1840*/  BPT.TRAP 0x1 ;  /* 0x000000040000795c */ /* 0x000fea0000300000 */
.L_x_25:
[----:B------:R-:W-:Y:S05]  /*1850*/  BSYNC.RECONVERGENT B0 ;  /* 0x0000000000007941 */ /* 0x000fea0003800200 */
.L_x_24:
[----:B------:R-:W-:Y:S02]  /*1860*/  UIADD3 UR13, UPT, UPT, UR6, 0x1, URZ ;  /* 0x00000001060d7890 */ /* 0x000fe4000fffe0ff */
[----:B------:R-:W-:Y:S02]  /*1870*/  UIADD3 UR18, UP1, UPT, UR24, 0x80, URZ ;  /* 0x0000008018127890 */ /* 0x000fe4000ff3e0ff */
[----:B------:R-:W-:Y:S02]  /*1880*/  UISETP.NE.AND UP0, UPT, UR13, 0x9, UPT ;  /* 0x000000090d00788c */ /* 0x000fe4000bf05270 */
[----:B------:R-:W-:Y:S02]  /*1890*/  ULEA UR32, UR6, UR4, 0xe ;  /* 0x0000000406207291 */ /* 0x000fe4000f8e70ff */
[----:B------:R-:W-:Y:S02]  /*18a0*/  USEL UR9, URZ, 0x1, UP0 ;  /* 0x00000001ff097887 */ /* 0x000fe40008000000 */
[----:B------:R-:W-:Y:S02]  /*18b0*/  USEL UR13, UR13, URZ, UP0 ;  /* 0x000000ff0d0d7287 */ /* 0x000fe40008000000 */
[----:B------:R-:W-:Y:S02]  /*18c0*/  USHF.L.U32 UR34, UR16, 0x6, URZ ;  /* 0x0000000610227899 */ /* 0x000fe400080006ff */
[----:B------:R-:W-:Y:S01]  /*18d0*/  ULEA UR8, UR13, UR4, 0x3 ;  /* 0x000000040d087291 */ /* 0x000fe2000f8e18ff */
[----:B------:R-:W-:Y:S01]  /*18e0*/  LOP3.LUT R15, R15, UR9, RZ, 0x3c, !PT ;  /* 0x000000090f0f7c12 */ /* 0x000fe2000f8e3cff */
[----:B------:R-:W-:Y:S02]  /*18f0*/  UIADD3.X UR19, UPT, UPT, URZ, UR25, URZ, UP1, !UPT ;  /* 0x00000019ff137290 */ /* 0x000fe40008ffe4ff */
[----:B------:R-:W-:Y:S01]  /*1900*/  UIADD3 UR32, UPT, UPT, UR32, 0x6300, URZ ;  /* 0x0000630020207890 */ /* 0x000fe2000fffe0ff */
[----:B-1----:R-:W-:Y:S01]  /*1910*/  SHF.L.U32 R2, R15, 0x1f, RZ ;  /* 0x0000001f0f027819 */ /* 0x002fe200000006ff */
[----:B------:R-:W-:Y:S02]  /*1920*/  UIMAD UR5, UR6, 0x1800, UR4 ;  /* 0x00001800060578a4 */ /* 0x000fe4000f8e0204 */
[----:B------:R-:W-:Y:S01]  /*1930*/  UIADD3 UR26, UP0, UPT, UR24, 0x180, URZ ;  /* 0x00000180181a7890 */ /* 0x000fe2000ff1e0ff */
[----:B------:R1:W1:Y:S01]  /*1940*/  SYNCS.PHASECHK.TRANS64.TRYWAIT P0, [UR8+0x48], R2 ;  /* 0x00004802ff0075a7 */ /* 0x0002620008001108 */
[----:B------:R-:W-:Y:S01]  /*1950*/  UMOV UR28, 0x0 ;  /* 0x00000000001c7882 */ /* 0x000fe20000000000 */
[----:B------:R-:W-:Y:S01]  /*1960*/  UMOV UR29, 0x10000000 ;  /* 0x10000000001d7882 */ /* 0x000fe20000000000 */
[----:B------:R-:W-:Y:S01]  /*1970*/  UIADD3 UR8, UPT, UPT, UR5, 0x2a300, URZ ;  /* 0x0002a30005087890 */ /* 0x000fe2000fffe0ff */
[----:B------:R1:W-:Y:S01]  /*1980*/  UTMALDG.3D [UR32], [UR18], desc[UR28] ;  /* 0x00001c20120075b4 */ /* 0x0003e20008011000 */
[----:B------:R-:W-:Y:S02]  /*1990*/  UIADD3.X UR27, UPT, UPT, URZ, UR25, URZ, UP0, !UPT ;  /* 0x00000019ff1b7290 */ /* 0x000fe400087fe4ff */
[----:B------:R-:W-:Y:S01]  /*19a0*/  UIADD3 UR16, UPT, UPT, UR16, 0x1, URZ ;  /* 0x0000000110107890 */ /* 0x000fe2000fffe0ff */
[----:B------:R-:W-:Y:S01]  /*19b0*/  UMOV UR12, UR36 ;  /* 0x00000024000c7c82 */ /* 0x000fe20008000000 */
[----:B------:R-:W-:Y:S01]  /*19c0*/  UMOV UR9, UR33 ;  /* 0x0000002100097c82 */ /* 0x000fe20008000000 */
[----:B------:R-:W-:Y:S01]  /*19d0*/  UMOV UR10, UR34 ;  /* 0x00000022000a7c82 */ /* 0x000fe20008000000 */
[----:B------:R-:W-:Y:S03]  /*19e0*/  UISETP.NE.AND UP0, UPT, UR16, UR7, UPT ;  /* 0x000000071000728c */ /* 0x000fe6000bf05270 */
[----:B------:R1:W-:Y:S01]  /*19f0*/  UTMALDG.3D [UR8], [UR26], desc[UR28] ;  /* 0x00001c081a0075b4 */ /* 0x0003e20008011000 */
[----:B------:R-:W-:Y:S01]  /*1a00*/  UMOV UR23, UR7 ;  /* 0x0000000700177c82 */ /* 0x000fe20008000000 */
[----:B------:R-:W-:Y:S04]  /*1a10*/  UMOV UR6, UR13 ;  /* 0x0000000d00067c82 */ /* 0x000fe80008000000 */
[----:B------:R-:W-:Y:S05]  /*1a20*/  BRA.U UP0, `(.L_x_26) ;  /* 0xfffffffd00607547 */ /* 0x000fea000b83ffff */
.L_x_21:
[----:B------:R-:W-:Y:S01]  /*1a30*/  ULEA UR5, UR13, UR4, 0x3 ;  /* 0x000000040d057291 */ /* 0x000fe2000f8e18ff */
[----:B-1----:R-:W-:Y:S01]  /*1a40*/  SHF.L.U32 R2, R15, 0x1f, RZ ;  /* 0x0000001f0f027819 */ /* 0x002fe200000006ff */
[----:B------:R-:W-:Y:S01]  /*1a50*/  @!P1 SYNCS.ARRIVE.TRANS64.A1T0 RZ, [UR4+0xb8], RZ ;  /* 0x0000b8ffffff99a7 */ /* 0x000fe20008100004 */
[----:B------:R-:W-:-:S06]  /*1a60*/  UISETP.GT.AND UP0, UPT, UR22, UR21, UPT ;  /* 0x000000151600728c */ /* 0x000fcc000bf04270 */
[----:B--2---:R1:W2:Y:S03]  /*1a70*/  SYNCS.PHASECHK.TRANS64.TRYWAIT P0, [UR5+0x48], R2 ;  /* 0x00004802ff0075a7 */ /* 0x0042a60008001105 */
[----:B------:R-:W-:Y:S05]  /*1a80*/  BRA.U !UP0, `(.L_x_27) ;  /* 0x0000000108ac7547 */ /* 0x000fea000b800000 */
[----:B------:R-:W-:Y:S01]  /*1a90*/  UIADD3 UR26, UPT, UPT, UR14, UR23, URZ ;  /* 0x000000170e1a7290 */ /* 0x000fe2000fffe0ff */
[----:B------:R-:W-:-:S11]  /*1aa0*/  UMOV UR6, UR13 ;  /* 0x0000000d00067c82 */ /* 0x000fd60008000000 */
.L_x_32:
[----:B--2---:R-:W-:Y:S01]  /*1ab0*/  @!P5 MOV R3, 0x5800 ;  /* 0x000058000003d802 */ /* 0x004fe20000000f00 */
[----:B-1----:R-:W-:Y:S01]  /*1ac0*/  ULEA UR17, UR6, UR4, 0x3 ;  /* 0x0000000406117291 */ /* 0x002fe2000f8e18ff */
[----:B--2---:R-:W-:Y:S11]  /*1ad0*/  @P0 BRA `(.L_x_28) ;  /* 0x00000000000c0947 */ /* 0x004ff60003800000 */
[----:B------:R-:W-:Y:S04]  /*1ae0*/  SHF.L.U32 R4, R15, 0x1f, RZ ;  /* 0x0000001f0f047819 */ /* 0x000fe800000006ff */
[----:B------:R-:W2:Y:S02]  /*1af0*/  SYNCS.PHASECHK.TRANS64.TRYWAIT P0, [UR17+0x48], R4 ;  /* 0x00004804ff0075a7 */ /* 0x000ea40008001111 */
[----:B--2---:R-:W-:Y:S05]  /*1b00*/  @!P0 BRA `(.L_x_29) ;  /* 0x0000005400508947 */ /* 0x004fea0003800000 */
.L_x_28:
[----:B------:R2:W-:Y:S01]  /*1b10*/  @!P5 SYNCS.ARRIVE.TRANS64 RZ, [UR17], R3 ;  /* 0x00000003ffffd9a7 */ /* 0x0005e20008000011 */
[----:B------:R-:W-:Y:S04]  /*1b20*/  BSSY.RECONVERGENT B0, `(.L_x_30) ;  /* 0x0000003000007945 */ /* 0x000fe80003800200 */
[----:B------:R-:W-:Y:S05]  /*1b30*/  @P4 BRA `(.L_x_31) ;  /* 0x0000000000044947 */ /* 0x000fea0003800000 */
[----:B------:R-:W-:Y:S05]  /*1b40*/  BPT.TRAP 0x1 ;  /* 0x000000040000795c */ /* 0x000fea0000300000 */
.L_x_31:
[----:B------:R-:W-:Y:S05]  /*1b50*/  BSYNC.RECONVERGENT B0 ;  /* 0x0000000000007941 */ /* 0x000fea0003800200 */
.L_x_30:
[----:B------:R-:W-:Y:S02]  /*1b60*/  UIADD3 UR13, UPT, UPT, UR6, 0x1, URZ ;  /* 0x00000001060d7890 */ /* 0x000fe4000fffe0ff */
[----:B------:R-:W-:Y:S02]  /*1b70*/  ULEA UR16, UR6, UR4, 0xe ;  /* 0x0000000406107291 */ /* 0x000fe4000f8e70ff */
[----:B------:R-:W-:Y:S02]  /*1b80*/  UISETP.NE.AND UP0, UPT, UR13, 0x9, UPT ;  /* 0x000000090d00788c */ /* 0x000fe4000bf05270 */
[----:B------:R-:W-:Y:S02]  /*1b90*/  UIADD3 UR32, UP1, UPT, UR24, 0x80, URZ ;  /* 0x0000008018207890 */ /* 0x000fe4000ff3e0ff */
[----:B------:R-:W-:Y:S02]  /*1ba0*/  USEL UR9, URZ, 0x1, UP0 ;  /* 0x00000001ff097887 */ /* 0x000fe40008000000 */
[----:B------:R-:W-:Y:S02]  /*1bb0*/  USEL UR13, UR13, URZ, UP0 ;  /* 0x000000ff0d0d7287 */ /* 0x000fe40008000000 */
[----:B------:R-:W-:Y:S02]  /*1bc0*/  USHF.L.U32 UR18, UR23, 0x6, URZ ;  /* 0x0000000617127899 */ /* 0x000fe400080006ff */
[----:B------:R-:W-:Y:S01]  /*1bd0*/  ULEA UR8, UR13, UR4, 0x3 ;  /* 0x000000040d087291 */ /* 0x000fe2000f8e18ff */
[----:B------:R-:W-:Y:S01]  /*1be0*/  LOP3.LUT R15, R15, UR9, RZ, 0x3c, !PT ;  /* 0x000000090f0f7c12 */ /* 0x000fe2000f8e3cff */
[----:B------:R-:W-:Y:S02]  /*1bf0*/  UIADD3 UR16, UPT, UPT, UR16, 0x6300, URZ ;  /* 0x0000630010107890 */ /* 0x000fe4000fffe0ff */
[----:B------:R-:W-:Y:S01]  /*1c00*/  UIADD3.X UR33, UPT, UPT, URZ, UR25, URZ, UP1, !UPT ;  /* 0x00000019ff217290 */ /* 0x000fe20008ffe4ff */
[----:B-1----:R-:W-:Y:S01]  /*1c10*/  SHF.L.U32 R2, R15, 0x1f, RZ ;  /* 0x0000001f0f027819 */ /* 0x002fe200000006ff */
[----:B------:R-:W-:Y:S02]  /*1c20*/  UIMAD UR5, UR6, 0x1800, UR4 ;  /* 0x00001800060578a4 */ /* 0x000fe4000f8e0204 */
[----:B------:R-:W-:Y:S01]  /*1c30*/  UIADD3 UR30, UP0, UPT, UR24, 0x180, URZ ;  /* 0x00000180181e7890 */ /* 0x000fe2000ff1e0ff */
[----:B------:R1:W1:Y:S01]  /*1c40*/  SYNCS.PHASECHK.TRANS64.TRYWAIT P0, [UR8+0x48], R2 ;  /* 0x00004802ff0075a7 */ /* 0x0002620008001108 */
[----:B------:R-:W-:Y:S01]  /*1c50*/  UIADD3 UR8, UPT, UPT, UR5, 0x2a300, URZ ;  /* 0x0002a30005087890 */ /* 0x000fe2000fffe0ff */
[----:B------:R-:W-:Y:S01]  /*1c60*/  UMOV UR28, 0x0 ;  /* 0x00000000001c7882 */ /* 0x000fe20000000000 */
[----:B------:R-:W-:Y:S01]  /*1c70*/  UMOV UR29, 0x10000000 ;  /* 0x10000000001d7882 */ /* 0x000fe20000000000 */
[----:B------:R-:W-:Y:S01]  /*1c80*/  UMOV UR19, UR35 ;  /* 0x0000002300137c82 */ /* 0x000fe20008000000 */
[----:B------:R-:W-:Y:S01]  /*1c90*/  UMOV UR20, UR36 ;  /* 0x0000002400147c82 */ /* 0x000fe20008000000 */
[----:B------:R-:W-:Y:S01]  /*1ca0*/  UIADD3.X UR31, UPT, UPT, URZ, UR25, URZ, UP0, !UPT ;  /* 0x00000019ff1f7290 */ /* 0x000fe200087fe4ff */
[----:B------:R1:W-:Y:S01]  /*1cb0*/  UTMALDG.3D [UR16], [UR32], desc[UR28] ;  /* 0x00001c10200075b4 */ /* 0x0003e20008011000 */
[----:B------:R-:W-:Y:S01]  /*1cc0*/  UIADD3 UR23, UPT, UPT, UR23, 0x1, URZ ;  /* 0x0000000117177890 */ /* 0x000fe2000fffe0ff */
[----:B------:R-:W-:Y:S01]  /*1cd0*/  UMOV UR12, UR36 ;  /* 0x00000024000c7c82 */ /* 0x000fe20008000000 */
[----:B------:R-:W-:Y:S01]  /*1ce0*/  UMOV UR9, UR17 ;  /* 0x0000001100097c82 */ /* 0x000fe20008000000 */
[----:B------:R-:W-:Y:S01]  /*1cf0*/  UMOV UR10, UR18 ;  /* 0x00000012000a7c82 */ /* 0x000fe20008000000 */
[----:B------:R-:W-:Y:S03]  /*1d00*/  UISETP.NE.AND UP0, UPT, UR23, UR26, UPT ;  /* 0x0000001a1700728c */ /* 0x000fe6000bf05270 */
[----:B------:R1:W-:Y:S01]  /*1d10*/  UTMALDG.3D [UR8], [UR30], desc[UR28] ;  /* 0x00001c081e0075b4 */ /* 0x0003e20008011000 */
[----:B------:R-:W-:Y:S05]  /*1d20*/  UMOV UR6, UR13 ;  /* 0x0000000d00067c82 */ /* 0x000fea0008000000 */
[----:B------:R-:W-:Y:S05]  /*1d30*/  BRA.U UP0, `(.L_x_32) ;  /* 0xfffffffd005c7547 */ /* 0x000fea000b83ffff */
.L_x_27:
[C---:B-1----:R-:W-:Y:S01]  /*1d40*/  LEA R2, R14.reuse, UR4, 0x3 ;  /* 0x000000040e027c11 */ /* 0x042fe2000f8e18ff */
[----:B------:R-:W-:Y:S01]  /*1d50*/  NOP ;  /* 0x0000000000007918 */ /* 0x000fe20000000000 */
[----:B--2---:R-:W-:Y:S02]  /*1d60*/  SHF.L.U32 R3, R13, 0x1f, RZ ;  /* 0x0000001f0d037819 */ /* 0x004fe400000006ff */
[----:B------:R-:W-:Y:S02]  /*1d70*/  LEA R4, R14, UR4, 0x4 ;  /* 0x000000040e047c11 */ /* 0x000fe4000f8e20ff */
[----:B------:R-:W1:Y:S02]  /*1d80*/  SYNCS.PHASECHK.TRANS64.TRYWAIT P0, [R2+URZ+0xc0], R3 ;  /* 0x0000c003020075a7 */ /* 0x000e6400080011ff */
[----:B-1----:R-:W-:Y:S05]  /*1d90*/  @!P0 BRA `(.L_x_33) ;  /* 0x0000005000c48947 */ /* 0x002fea0003800000 */
.L_x_113:
[----:B------:R-:W2:Y:S01]  /*1da0*/  LDS.128 R4, [R4+0x150] ;  /* 0x0001500004047984 */ /* 0x000ea20000000c00 */
[----:B---3--:R-:W-:Y:S01]  /*1db0*/  ISETP.GE.AND P0, PT, R60, 0x1, PT ;  /* 0x000000013c00780c */ /* 0x008fe20003f06270 */
[----:B-1----:R-:W-:Y:S01]  /*1dc0*/  VIADD R2, R2, 0xd0 ;  /* 0x000000d002027836 */ /* 0x002fe20000000000 */
[----:B------:R-:W-:Y:S01]  /*1dd0*/  @!PT LDS RZ, [RZ] ;  /* 0x00000000fffff984 */ /* 0x000fe20000000800 */
[----:B------:R-:W-:Y:S01]  /*1de0*/  @!PT LDS RZ, [RZ] ;  /* 0x00000000fffff984 */ /* 0x000fe20000000800 */
[----:B------:R-:W-:Y:S01]  /*1df0*/  @!PT LDS RZ, [RZ] ;  /* 0x00000000fffff984 */ /* 0x000fe20000000800 */
[----:B------:R-:W-:Y:S01]  /*1e00*/  @!PT LDS RZ, [RZ] ;  /* 0x00000000fffff984 */ /* 0x000fe20000000800 */
[----:B------:R1:W-:Y:S06]  /*1e10*/  MEMBAR.ALL.CTA ;  /* 0x0000000000007992 */ /* 0x0003ec0000008000 */
[----:B-1----:R-:W1:Y:S01]  /*1e20*/  FENCE.VIEW.ASYNC.S ;  /* 0x00000000000073c6 */ /* 0x002e620000000000 */
[----:B------:R-:W-:-:S04]  /*1e30*/  PRMT R2, RZ, 0x654, R2 ;  /* 0x00000654ff027816 */ /* 0x000fc80000000002 */
[----:B-1----:R1:W-:Y:S01]  /*1e40*/  SYNCS.ARRIVE.TRANS64.RED.A1T0 RZ, [R2+URZ], RZ ;  /* 0x000000ff02ff79a7 */ /* 0x0023e200081004ff */
[----:B--2---:R-:W-:-:S13]  /*1e50*/  LOP3.LUT P2, RZ, R6, 0x1, RZ, 0xc0, !PT ;  /* 0x0000000106ff7812 */ /* 0x004fda000784c0ff */
[----:B------:R-:W-:Y:S01]  /*1e60*/  @P2 SHF.R.U32.HI R3, RZ, 0x10, R5 ;  /* 0x00000010ff032819 */ /* 0x000fe20000011605 */
[----:B------:R-:W-:Y:S01]  /*1e70*/  VOTEU.ANY UP0, P2 ;  /* 0x0000000000ff7886 */ /* 0x000fe20001000100 */
[----:B------:R-:W-:Y:S02]  /*1e80*/  @P2 MOV R10, R4 ;  /* 0x00000004000a2202 */ /* 0x000fe40000000f00 */
[----:B------:R-:W-:Y:S02]  /*1e90*/  @P2 R2UR.BROADCAST UR5, R3 ;  /* 0x00000000030522ca */ /* 0x000fe400008e0000 */
[----:B------:R-:W-:-:S11]  /*1ea0*/  @P2 LOP3.LUT R9, R5, 0xffff, RZ, 0xc0, !PT ;  /* 0x0000ffff05092812 */ /* 0x000fd600078ec0ff */
[----:B------:R-:W-:Y:S01]  /*1eb0*/  @UP0 UMOV UR36, UR5 ;  /* 0x0000000500240c82 */ /* 0x000fe20008000000 */
[----:B-1----:R-:W-:Y:S05]  /*1ec0*/  @!P0 BRA `(.L_x_34) ;  /* 0x0000000000b88947 */ /* 0x002fea0003800000 */
[----:B------:R-:W4:Y:S01]  /*1ed0*/  LDC.64 R4, c[0x0][0xb18] ;  /* 0x0002c600ff047b82 */ /* 0x000f220000000a00 */
[----:B------:R-:W-:-:S07]  /*1ee0*/  ISETP.NE.AND P3, PT, R60, 0x1, PT ;  /* 0x000000013c00780c */ /* 0x000fce0003f65270 */
[----:B------:R-:W1:Y:S08]  /*1ef0*/  LDC.64 R6, c[0x0][0xb10] ;  /* 0x0002c400ff067b82 */ /* 0x000e700000000a00 */
[----:B------:R-:W2:Y:S08]  /*1f00*/  LDC R16, c[0x0][0xb20] ;  /* 0x0002c800ff107b82 */ /* 0x000eb00000000800 */
[----:B------:R-:W3:Y:S01]  /*1f10*/  LDC R17, c[0x0][0xb0c] ;  /* 0x0002c300ff117b82 */ /* 0x000ee20000000800 */
[----:B----4-:R-:W-:Y:S01]  /*1f20*/  IMAD.HI.U32 R19, R0, R5, RZ ;  /* 0x0000000500137227 */ /* 0x010fe200078e00ff */
[----:B------:R-:W-:-:S03]  /*1f30*/  ISETP.NE.AND P0, PT, R4, 0x1, PT ;  /* 0x000000010400780c */ /* 0x000fc60003f05270 */
[----:B------:R-:W-:-:S03]  /*1f40*/  IMAD.HI.U32 R5, R9, R5, RZ ;  /* 0x0000000509057227 */ /* 0x000fc600078e00ff */
[----:B------:R-:W4:Y:S01]  /*1f50*/  LDC.64 R2, c[0x0][0xb28] ;  /* 0x0002ca00ff027b82 */ /* 0x000f220000000a00 */
[----:B-1----:R-:W-:-:S04]  /*1f60*/  IMAD.HI.U32 R20, R8, R6, RZ ;  /* 0x0000000608147227 */ /* 0x002fc800078e00ff */
[----:B------:R-:W-:Y:S01]  /*1f70*/  IMAD.HI.U32 R21, R10, R6, RZ ;  /* 0x000000060a157227 */ /* 0x000fe200078e00ff */
[----:B------:R-:W-:Y:S02]  /*1f80*/  SHF.R.U32.HI R20, RZ, R7, R20 ;  /* 0x00000007ff147219 */ /* 0x000fe40000011614 */
[-C--:B--2---:R-:W-:Y:S02]  /*1f90*/  SHF.R.U32.HI R19, RZ, R16.reuse, R19 ;  /* 0x00000010ff137219 */ /* 0x084fe40000011613 */
[----:B------:R-:W-:Y:S02]  /*1fa0*/  SHF.R.U32.HI R5, RZ, R16, R5 ;  /* 0x00000010ff057219 */ /* 0x000fe40000011605 */
[----:B------:R-:W-:Y:S02]  /*1fb0*/  SEL R19, R0, R19, !P0 ;  /* 0x0000001300137207 */ /* 0x000fe40004000000 */
[----:B------:R-:W-:Y:S02]  /*1fc0*/  SHF.R.U32.HI R21, RZ, R7, R21 ;  /* 0x00000007ff157219 */ /* 0x000fe40000011615 */
[----:B---3--:R-:W-:-:S02]  /*1fd0*/  ISETP.NE.AND P1, PT, R17, 0x1, PT ;  /* 0x000000011100780c */ /* 0x008fc40003f25270 */
[----:B------:R-:W-:Y:S02]  /*1fe0*/  SEL R5, R9, R5, !P0 ;  /* 0x0000000509057207 */ /* 0x000fe40004000000 */
[----:B------:R-:W-:Y:S02]  /*1ff0*/  SEL R20, R8, R20, !P1 ;  /* 0x0000001408147207 */ /* 0x000fe40004800000 */
[----:B------:R-:W-:Y:S01]  /*2000*/  SEL R21, R10, R21, !P1 ;  /* 0x000000150a157207 */ /* 0x000fe20004800000 */
[----:B----4-:R-:W-:-:S04]  /*2010*/  IMAD.HI.U32 R18, R19, R2, RZ ;  /* 0x0000000213127227 */ /* 0x010fc800078e00ff */
        /* <DEDUP_REMOVED lines=10> */
[----:B------:R-:W-:-:S04]  /*20c0*/  @!P0 IMAD.HI.U32 R7, R21, R2, RZ ;  /* 0x0000000215078227 */ /* 0x000fc800078e00ff */
[----:B------:R-:W-:Y:S01]  /*20d0*/  IMAD.MOV R2, RZ, RZ, -R6 ;  /* 0x000000ffff027224 */ /* 0x000fe200078e0a06 */
[----:B------:R-:W-:Y:S02]  /*20e0*/  @!P0 SHF.R.U32.HI R3, RZ, R3, R7 ;  /* 0x00000003ff038219 */ /* 0x000fe40000011607 */
[----:B------:R-:W-:Y:S01]  /*20f0*/  IADD3 R7, PT, PT, -R5, RZ, RZ ;  /* 0x000000ff05077210 */ /* 0x000fe20007ffe1ff */
[----:B------:R-:W-:Y:S01]  /*2100*/  IMAD R2, R60, R2, R5 ;  /* 0x000000023c027224 */ /* 0x000fe200078e0205 */
        /* <DEDUP_REMOVED lines=10> */
.L_x_34:
[----:B------:R-:W1:Y:S02]  /*21b0*/  LDCU UR5, c[0x0][0xb30] ;  /* 0x00016600ff0577ac */ /* 0x000e640008000800 */
[----:B-1----:R-:W-:-:S09]  /*21c0*/  UISETP.NE.AND UP0, UPT, UR5, 0x1, UPT ;  /* 0x000000010500788c */ /* 0x002fd2000bf05270 */
[----:B------:R-:W-:Y:S05]  /*21d0*/  BRA.U UP0, `(.L_x_35) ;  /* 0x0000000100407547 */ /* 0x000fea000b800000 */
[----:B------:R-:W1:Y:S08]  /*21e0*/  LDC.64 R4, c[0x0][0xb10] ;  /* 0x0002c400ff047b82 */ /* 0x000e700000000a00 */
[----:B------:R-:W2:Y:S08]  /*21f0*/  LDC.64 R2, c[0x0][0xb18] ;  /* 0x0002c600ff027b82 */ /* 0x000eb00000000a00 */
[----:B------:R-:W3:Y:S08]  /*2200*/  LDC R6, c[0x0][0xb20] ;  /* 0x0002c800ff067b82 */ /* 0x000ef00000000800 */
[----:B------:R-:W4:Y:S01]  /*2210*/  LDC R7, c[0x0][0xb0c] ;  /* 0x0002c300ff077b82 */ /* 0x000f220000000800 */
[----:B-1----:R-:W-:-:S05]  /*2220*/  IMAD.HI.U32 R4, R10, R4, RZ ;  /* 0x000000040a047227 */ /* 0x002fca00078e00ff */
[----:B------:R-:W-:Y:S01]  /*2230*/  SHF.R.U32.HI R4, RZ, R5, R4 ;  /* 0x00000005ff047219 */ /* 0x000fe20000011604 */
[----:B--2---:R-:W-:Y:S01]  /*2240*/  IMAD.HI.U32 R3, R9, R3, RZ ;  /* 0x0000000309037227 */ /* 0x004fe200078e00ff */
[----:B------:R-:W-:-:S04]  /*2250*/  ISETP.NE.AND P0, PT, R2, 0x1, PT ;  /* 0x000000010200780c */ /* 0x000fc80003f05270 */
[----:B---3--:R-:W-:-:S04]  /*2260*/  SHF.R.U32.HI R3, RZ, R6, R3 ;  /* 0x00000006ff037219 */ /* 0x008fc80000011603 */
[----:B------:R-:W-:Y:S02]  /*2270*/  SEL R3, R9, R3, !P0 ;  /* 0x0000000309037207 */ /* 0x000fe40004000000 */
[----:B----4-:R-:W-:-:S04]  /*2280*/  ISETP.NE.AND P1, PT, R7, 0x1, PT ;  /* 0x000000010700780c */ /* 0x010fc80003f25270 */
[----:B------:R-:W-:-:S05]  /*2290*/  SEL R4, R10, R4, !P1 ;  /* 0x000000040a047207 */ /* 0x000fca0004800000 */
[----:B------:R-:W-:Y:S02]  /*22a0*/  IMAD.IADD R5, R3, 0x1, -R4 ;  /* 0x0000000103057824 */ /* 0x000fe400078e0a04 */
[----:B------:R-:W-:Y:S02]  /*22b0*/  IMAD.IADD R3, R4, 0x1, -R3 ;  /* 0x0000000104037824 */ /* 0x000fe400078e0a03 */
[----:B------:R-:W-:Y:S02]  /*22c0*/  IMAD R10, R5, R7, R10 ;  /* 0x00000007050a7224 */ /* 0x000fe400078e020a */
[----:B------:R-:W-:-:S07]  /*22d0*/  IMAD R9, R3, R2, R9 ;  /* 0x0000000203097224 */ /* 0x000fce00078e0209 */
.L_x_35:
[----:B------:R-:W-:Y:S01]  /*22e0*/  VIADD R14, R14, 0x1 ;  /* 0x000000010e0e7836 */ /* 0x000fe20000000000 */
[----:B------:R-:W-:Y:S01]  /*22f0*/  PLOP3.LUT P1, PT, PT, PT, PT, 0x80, 0x8 ;  /* 0x000000000008781c */ /* 0x000fe20003f2f070 */
[----:B------:R-:W-:Y:S02]  /*2300*/  IMAD.IADD R125, R10, 0x1, R123 ;  /* 0x000000010a7d7824 */ /* 0x000fe400078e027b */
[----:B------:R-:W-:Y:S01]  /*2310*/  IMAD.IADD R124, R9, 0x1, R122 ;  /* 0x00000001097c7824 */ /* 0x000fe200078e027a */
[----:B------:R-:W-:-:S04]  /*2320*/  ISETP.NE.AND P0, PT, R14, 0x2, PT ;  /* 0x000000020e00780c */ /* 0x000fc80003f05270 */
[----:B------:R-:W-:Y:S02]  /*2330*/  SEL R2, RZ, 0x1, P0 ;  /* 0x00000001ff027807 */ /* 0x000fe40000000000 */
[----:B------:R-:W-:Y:S02]  /*2340*/  SEL R14, R14, RZ, P0 ;  /* 0x000000ff0e0e7207 */ /* 0x000fe40000000000 */
[----:B------:R-:W-:Y:S01]  /*2350*/  LOP3.LUT R13, R13, R2, RZ, 0x3c, !PT ;  /* 0x000000020d0d7212 */ /* 0x000fe200078e3cff */
[----:B------:R-:W-:Y:S06]  /*2360*/  @P2 BRA `(.L_x_36) ;  /* 0xfffffff000982947 */ /* 0x000fec000383ffff */
[----:B------:R-:W-:Y:S01]  /*2370*/  UIADD3 UR4, UPT, UPT, UR4, 0x48, URZ ;  /* 0x0000004804047890 */ /* 0x000fe2000fffe0ff */
[----:B------:R-:W-:-:S03]  /*2380*/  SHF.L.U32 R2, R15, 0x1f, RZ ;  /* 0x0000001f0f027819 */ /* 0x000fc600000006ff */
[----:B------:R-:W-:-:S09]  /*2390*/  ULEA UR5, UR13, UR4, 0x3 ;  /* 0x000000040d057291 */ /* 0x000fd2000f8e18ff */
[----:B------:R-:W1:Y:S02]  /*23a0*/  SYNCS.PHASECHK.TRANS64.TRYWAIT P0, [UR5], R2 ;  /* 0x00000002ff0075a7 */ /* 0x000e640008001105 */
[----:B-1----:R-:W-:Y:S05]  /*23b0*/  @!P0 BRA `(.L_x_37) ;  /* 0x0000004c00508947 */ /* 0x002fea0003800000 */
.L_x_115:
[----:B------:R-:W-:-:S04]  /*23c0*/  UIADD3 UR6, UPT, UPT, UR13, 0x1, URZ ;  /* 0x000000010d067890 */ /* 0x000fc8000fffe0ff */
[----:B------:R-:W-:-:S04]  /*23d0*/  UISETP.NE.AND UP0, UPT, UR6, 0x9, UPT ;  /* 0x000000090600788c */ /* 0x000fc8000bf05270 */
[----:B------:R-:W-:Y:S02]  /*23e0*/  USEL UR7, URZ, 0x1, UP0 ;  /* 0x00000001ff077887 */ /* 0x000fe40008000000 */
[----:B------:R-:W-:-:S04]  /*23f0*/  USEL UR6, UR6, URZ, UP0 ;  /* 0x000000ff06067287 */ /* 0x000fc80008000000 */
[----:B------:R-:W-:Y:S01]  /*2400*/  ULEA UR5, UR6, UR4, 0x3 ;  /* 0x0000000406057291 */ /* 0x000fe2000f8e18ff */
[----:B-1----:R-:W-:-:S04]  /*2410*/  LOP3.LUT R2, R15, UR7, RZ, 0x3c, !PT ;  /* 0x000000070f027c12 */ /* 0x002fc8000f8e3cff */
[----:B------:R-:W-:-:S04]  /*2420*/  SHF.L.U32 R3, R2, 0x1f, RZ ;  /* 0x0000001f02037819 */ /* 0x000fc800000006ff */
[----:B------:R-:W1:Y:S02]  /*2430*/  SYNCS.PHASECHK.TRANS64.TRYWAIT P0, [UR5], R3 ;  /* 0x00000003ff0075a7 */ /* 0x000e640008001105 */
[----:B-1----:R-:W-:Y:S05]  /*2440*/  @!P0 BRA `(.L_x_38) ;  /* 0x0000004c00448947 */ /* 0x002fea0003800000 */
.L_x_117:
[----:B------:R-:W-:-:S04]  /*2450*/  UIADD3 UR6, UPT, UPT, UR6, 0x1, URZ ;  /* 0x0000000106067890 */ /* 0x000fc8000fffe0ff */
[----:B------:R-:W-:-:S04]  /*2460*/  UISETP.NE.AND UP0, UPT, UR6, 0x9, UPT ;  /* 0x000000090600788c */ /* 0x000fc8000bf05270 */
[----:B------:R-:W-:Y:S02]  /*2470*/  USEL UR7, URZ, 0x1, UP0 ;  /* 0x00000001ff077887 */ /* 0x000fe40008000000 */
[----:B------:R-:W-:-:S04]  /*2480*/  USEL UR6, UR6, URZ, UP0 ;  /* 0x000000ff06067287 */ /* 0x000fc80008000000 */
[----:B------:R-:W-:Y:S01]  /*2490*/  ULEA UR5, UR6, UR4, 0x3 ;  /* 0x0000000406057291 */ /* 0x000fe2000f8e18ff */
[----:B------:R-:W-:-:S04]  /*24a0*/  LOP3.LUT R2, R2, UR7, RZ, 0x3c, !PT ;  /* 0x0000000702027c12 */ /* 0x000fc8000f8e3cff */
[----:B-1----:R-:W-:-:S04]  /*24b0*/  SHF.L.U32 R3, R2, 0x1f, RZ ;  /* 0x0000001f02037819 */ /* 0x002fc800000006ff */
[----:B------:R-:W1:Y:S02]  /*24c0*/  SYNCS.PHASECHK.TRANS64.TRYWAIT P0, [UR5], R3 ;  /* 0x00000003ff0075a7 */ /* 0x000e640008001105 */
[----:B-1----:R-:W-:Y:S05]  /*24d0*/  @!P0 BRA `(.L_x_39) ;  /* 0x0000004c00388947 */ /* 0x002fea0003800000 */
.L_x_119:
        /* <DEDUP_REMOVED lines=9> */
.L_x_121:
        /* <DEDUP_REMOVED lines=9> */
.L_x_123:
        /* <DEDUP_REMOVED lines=9> */
.L_x_125:
        /* <DEDUP_REMOVED lines=9> */
.L_x_127:
        /* <DEDUP_REMOVED lines=9> */
.L_x_129:
[----:B------:R-:W-:-:S04]  /*27b0*/  UIADD3 UR6, UPT, UPT, UR6, 0x1, URZ ;  /* 0x0000000106067890 */ /* 0x000fc8000fffe0ff */
[----:B------:R-:W-:-:S04]  /*27c0*/  UISETP.NE.AND UP0, UPT, UR6, 0x9, UPT ;  /* 0x000000090600788c */ /* 0x000fc8000bf05270 */
[----:B------:R-:W-:Y:S02]  /*27d0*/  USEL UR5, URZ, 0x1, UP0 ;  /* 0x00000001ff057887 */ /* 0x000fe40008000000 */
[----:B------:R-:W-:-:S04]  /*27e0*/  USEL UR6, UR6, URZ, UP0 ;  /* 0x000000ff06067287 */ /* 0x000fc80008000000 */
[----:B------:R-:W-:Y:S01]  /*27f0*/  ULEA UR6, UR6, UR4, 0x3 ;  /* 0x0000000406067291 */ /* 0x000fe2000f8e18ff */
[----:B------:R-:W-:-:S04]  /*2800*/  LOP3.LUT R2, R2, UR5, RZ, 0x3c, !PT ;  /* 0x0000000502027c12 */ /* 0x000fc8000f8e3cff */
[----:B------:R-:W-:Y:S01]  /*2810*/  SHF.L.U32 R2, R2, 0x1f, RZ ;  /* 0x0000001f02027819 */ /* 0x000fe200000006ff */
[----:B-1--4-:R-:W-:-:S07]  /*2820*/  IMAD.U32 R0, RZ, RZ, UR6 ;  /* 0x00000006ff007e24 */ /* 0x012fce000f8e00ff */
.L_x_45:
[----:B-1----:R1:W2:Y:S02]  /*2830*/  SYNCS.PHASECHK.TRANS64.TRYWAIT P0, [R0+URZ], R2 ;  /* 0x00000002000075a7 */ /* 0x0022a400080011ff */
[----:B--2---:R-:W-:Y:S05]  /*2840*/  @!P0 NANOSLEEP.SYNCS 0x989680 ;  /* 0x009896800000895d */ /* 0x004fea0003900000 */
[----:B------:R-:W2:Y:S02]  /*2850*/  @!P0 SYNCS.PHASECHK.TRANS64 P0, [R0+URZ], R2 ;  /* 0x00000002000085a7 */ /* 0x000ea400080010ff */
[----:B--2---:R-:W-:Y:S05]  /*2860*/  @P0 EXIT ;  /* 0x000000000000094d */ /* 0x004fea0003800000 */
[----:B------:R-:W-:Y:S05]  /*2870*/  BRA `(.L_x_45) ;  /* 0xfffffffc00ec7947 */ /* 0x000fea000383ffff */
.L_x_18:
[----:B------:R-:W-:-:S04]  /*2880*/  UISETP.NE.AND UP1, UPT, UR38, URZ, UPT ;  /* 0x000000ff2600728c */ /* 0x000fc8000bf25270 */
[----:B------:R-:W-:-:S09]  /*2890*/  UISETP.NE.OR UP1, UPT, UR8, 0x1, UP1 ;  /* 0x000000010800788c */ /* 0x000fd20008f25670 */
[----:B------:R-:W-:Y:S05]  /*28a0*/  BRA.U UP1, `(.L_x_46) ;  /* 0x0000000501487547 */ /* 0x000fea000b800000 */
[----:B------:R-:W-:Y:S01]  /*28b0*/  ISETP.NE.AND P2, PT, R2, RZ, PT ;  /* 0x000000ff0200720c */ /* 0x000fe20003f45270 */
[----:B------:R-:W-:Y:S01]  /*28c0*/  IMAD.MOV.U32 R12, RZ, RZ, 0x1 ;  /* 0x00000001ff0c7424 */ /* 0x000fe200078e00ff */
[----:B------:R-:W-:Y:S02]  /*28d0*/  CS2R R10, SRZ ;  /* 0x00000000000a7805 */ /* 0x000fe4000001ff00 */
[----:B------:R-:W-:Y:S01]  /*28e0*/  CS2R R8, SRZ ;  /* 0x0000000000087805 */ /* 0x000fe2000001ff00 */
[----:B------:R-:W-:Y:S01]  /*28f0*/  UMOV UR4, 0x400 ;  /* 0x0000040000047882 */ /* 0x000fe20000000000 */
[----:B------:R-:W-:Y:S01]  /*2900*/  UMOV UR6, URZ ;  /* 0x000000ff00067c82 */ /* 0x000fe20008000000 */
[----:B------:R-:W-:-:S12]  /*2910*/  ULEA UR38, UR38, UR4, 0x18 ;  /* 0x0000000426267291 */ /* 0x000fd8000f8ec0ff */
.L_x_50:
[----:B------:R-:W-:Y:S02]  /*2920*/  LEA R0, R8, UR38, 0x3 ;  /* 0x0000002608007c11 */ /* 0x000fe4000f8e18ff */
[----:B------:R-:W-:-:S03]  /*2930*/  SHF.L.U32 R4, R9, 0x1f, RZ ;  /* 0x0000001f09047819 */ /* 0x000fc600000006ff */
[----:B------:R-:W-:Y:S01]  /*2940*/  VIADD R5, R0, 0x130 ;  /* 0x0000013000057836 */ /* 0x000fe20000000000 */
[----:B------:R-:W1:Y:S02]  /*2950*/  SYNCS.PHASECHK.TRANS64.TRYWAIT P0, [R0+URZ+0x120], R4 ;  /* 0x00012004000075a7 */ /* 0x000e6400080011ff */
[----:B-1----:R-:W-:Y:S05]  /*2960*/  @!P0 BRA `(.L_x_47) ;  /* 0x0000004800a48947 */ /* 0x002fea0003800000 */
.L_x_130:
[----:B------:R-:W-:Y:S01]  /*2970*/  ULEA UR5, UR6, UR38, 0x3 ;  /* 0x0000002606057291 */ /* 0x000fe2000f8e18ff */
[----:B-1----:R-:W-:Y:S01]  /*2980*/  PRMT R0, RZ, 0x654, R5 ;  /* 0x00000654ff007816 */ /* 0x002fe20000000005 */
[----:B------:R-:W-:Y:S01]  /*2990*/  @!P2 IMAD.MOV.U32 R4, RZ, RZ, 0x10 ;  /* 0x00000010ff04a424 */ /* 0x000fe200078e00ff */
[----:B------:R-:W-:Y:S01]  /*29a0*/  SHF.L.U32 R5, R12, 0x1f, RZ ;  /* 0x0000001f0c057819 */ /* 0x000fe200000006ff */
[----:B------:R-:W-:Y:S01]  /*29b0*/  UIADD3 UR4, UPT, UPT, UR5, 0xc0, URZ ;  /* 0x000000c005047890 */ /* 0x000fe2000fffe0ff */
[----:B------:R1:W-:Y:S05]  /*29c0*/  SYNCS.ARRIVE.TRANS64.RED.A1T0 RZ, [R0+URZ], RZ ;  /* 0x000000ff00ff79a7 */ /* 0x0003ea00081004ff */
[----:B------:R-:W-:Y:S01]  /*29d0*/  IMAD.U32 R6, RZ, RZ, UR4 ;  /* 0x00000004ff067e24 */ /* 0x000fe2000f8e00ff */
[----:B------:R-:W2:Y:S04]  /*29e0*/  SYNCS.PHASECHK.TRANS64.TRYWAIT P0, [UR5+0xd0], R5 ;  /* 0x0000d005ff0075a7 */ /* 0x000ea80008001105 */
[----:B------:R-:W-:Y:S01]  /*29f0*/  PRMT R6, R2, 0x654, R6 ;  /* 0x0000065402067816 */ /* 0x000fe20000000006 */
[----:B-12---:R-:W-:Y:S06]  /*2a00*/  @!P0 BRA `(.L_x_48) ;  /* 0x0000004800908947 */ /* 0x006fec0003800000 */
.L_x_132:
[----:B------:R-:W-:Y:S01]  /*2a10*/  ULEA UR4, UR6, UR38, 0x4 ;  /* 0x0000002606047291 */ /* 0x000fe2000f8e20ff */
[----:B------:R-:W-:Y:S01]  /*2a20*/  SEL R3, R6, R3, !P2 ;  /* 0x0000000306037207 */ /* 0x000fe20005000000 */
[----:B------:R-:W-:Y:S01]  /*2a30*/  UIADD3 UR5, UPT, UPT, UR5, 0xc0, URZ ;  /* 0x000000c005057890 */ /* 0x000fe2000fffe0ff */
[----:B-1----:R-:W-:Y:S01]  /*2a40*/  LEA R0, R11, UR38, 0x3 ;  /* 0x000000260b007c11 */ /* 0x002fe2000f8e18ff */
[----:B------:R-:W-:Y:S01]  /*2a50*/  UIADD3 UR4, UPT, UPT, UR4, 0x150, URZ ;  /* 0x0000015004047890 */ /* 0x000fe2000fffe0ff */
[----:B------:R1:W-:Y:S01]  /*2a60*/  @!P2 SYNCS.ARRIVE.TRANS64.RED RZ, [R3+URZ], R4 ;  /* 0x0000000403ffa9a7 */ /* 0x0003e200080004ff */
[----:B------:R-:W-:Y:S01]  /*2a70*/  UIADD3 UR6, UPT, UPT, UR6, 0x1, URZ ;  /* 0x0000000106067890 */ /* 0x000fe2000fffe0ff */
[----:B------:R-:W-:-:S03]  /*2a80*/  VIADD R8, R8, 0x1 ;  /* 0x0000000108087836 */ /* 0x000fc60000000000 */
[----:B------:R-:W-:Y:S02]  /*2a90*/  UISETP.NE.AND UP0, UPT, UR6, 0x2, UPT ;  /* 0x000000020600788c */ /* 0x000fe4000bf05270 */
[----:B------:R-:W-:Y:S01]  /*2aa0*/  ISETP.NE.AND P0, PT, R8, 0x2, PT ;  /* 0x000000020800780c */ /* 0x000fe20003f05270 */
[----:B------:R-:W-:Y:S06]  /*2ab0*/  UGETNEXTWORKID.BROADCAST [UR4], [UR5] ;  /* 0x00000000040073ca */ /* 0x000fec0008000100 */
[----:B------:R-:W-:Y:S02]  /*2ac0*/  USEL UR4, URZ, 0x1, UP0 ;  /* 0x00000001ff047887 */ /* 0x000fe40008000000 */
[----:B------:R-:W-:-:S04]  /*2ad0*/  USEL UR6, UR6, URZ, UP0 ;  /* 0x000000ff06067287 */ /* 0x000fc80008000000 */
[----:B------:R-:W-:Y:S02]  /*2ae0*/  LOP3.LUT R12, R12, UR4, RZ, 0x3c, !PT ;  /* 0x000000040c0c7c12 */ /* 0x000fe4000f8e3cff */
[----:B-1----:R-:W-:-:S04]  /*2af0*/  SHF.L.U32 R4, R10, 0x1f, RZ ;  /* 0x0000001f0a047819 */ /* 0x002fc800000006ff */
[----:B------:R-:W1:Y:S02]  /*2b00*/  SYNCS.PHASECHK.TRANS64.TRYWAIT P1, [R0+URZ+0xc0], R4 ;  /* 0x0000c004000075a7 */ /* 0x000e6400080211ff */
[----:B-1----:R-:W-:Y:S05]  /*2b10*/  @!P1 BRA `(.L_x_49) ;  /* 0x0000004800649947 */ /* 0x002fea0003800000 */
.L_x_133:
[C---:B-1----:R-:W-:Y:S01]  /*2b20*/  LEA R4, R11.reuse, UR38, 0x4 ;  /* 0x000000260b047c11 */ /* 0x042fe2000f8e20ff */
[----:B------:R-:W-:Y:S01]  /*2b30*/  VIADD R0, R0, 0xd0 ;  /* 0x000000d000007836 */ /* 0x000fe20000000000 */
[----:B------:R-:W-:Y:S01]  /*2b40*/  SEL R8, R8, RZ, P0 ;  /* 0x000000ff08087207 */ /* 0x000fe20000000000 */
[----:B------:R-:W-:-:S03]  /*2b50*/  VIADD R11, R11, 0x1 ;  /* 0x000000010b0b7836 */ /* 0x000fc60000000000 */
[----:B------:R-:W1:Y:S01]  /*2b60*/  LDS.128 R4, [R4+0x150] ;  /* 0x0001500004047984 */ /* 0x000e620000000c00 */
[----:B------:R-:W-:Y:S02]  /*2b70*/  PRMT R0, RZ, 0x654, R0 ;  /* 0x00000654ff007816 */ /* 0x000fe40000000000 */
[C---:B------:R-:W-:Y:S01]  /*2b80*/  ISETP.NE.AND P1, PT, R11.reuse, 0x2, PT ;  /* 0x000000020b00780c */ /* 0x040fe20003f25270 */
[----:B------:R-:W-:Y:S01]  /*2b90*/  @!PT LDS RZ, [RZ] ;  /* 0x00000000fffff984 */ /* 0x000fe20000000800 */
[----:B------:R-:W-:Y:S01]  /*2ba0*/  @!PT LDS RZ, [RZ] ;  /* 0x00000000fffff984 */ /* 0x000fe20000000800 */
[----:B------:R-:W-:Y:S01]  /*2bb0*/  @!PT LDS RZ, [RZ] ;  /* 0x00000000fffff984 */ /* 0x000fe20000000800 */
[----:B------:R-:W-:Y:S01]  /*2bc0*/  @!PT LDS RZ, [RZ] ;  /* 0x00000000fffff984 */ /* 0x000fe20000000800 */
[----:B------:R2:W-:Y:S06]  /*2bd0*/  MEMBAR.ALL.CTA ;  /* 0x0000000000007992 */ /* 0x0005ec0000008000 */
[----:B--2---:R-:W2:Y:S01]  /*2be0*/  FENCE.VIEW.ASYNC.S ;  /* 0x00000000000073c6 */ /* 0x004ea20000000000 */
[----:B------:R-:W-:Y:S01]  /*2bf0*/  SEL R11, R11, RZ, P1 ;  /* 0x000000ff0b0b7207 */ /* 0x000fe20000800000 */
[----:B--2---:R2:W-:Y:S01]  /*2c00*/  SYNCS.ARRIVE.TRANS64.RED.A1T0 RZ, [R0+URZ], RZ ;  /* 0x000000ff00ff79a7 */ /* 0x0045e200081004ff */
[----:B-1----:R-:W-:-:S02]  /*2c10*/  LOP3.LUT P3, RZ, R6, 0x1, RZ, 0xc0, !PT ;  /* 0x0000000106ff7812 */ /* 0x002fc4000786c0ff */
[----:B------:R-:W-:-:S04]  /*2c20*/  SEL R4, RZ, 0x1, P1 ;  /* 0x00000001ff047807 */ /* 0x000fc80000800000 */
[----:B------:R-:W-:Y:S02]  /*2c30*/  LOP3.LUT R10, R10, R4, RZ, 0x3c, !PT ;  /* 0x000000040a0a7212 */ /* 0x000fe400078e3cff */
[----:B--2---:R-:W-:-:S04]  /*2c40*/  SEL R0, RZ, 0x1, P0 ;  /* 0x00000001ff007807 */ /* 0x004fc80000000000 */
[----:B------:R-:W-:Y:S01]  /*2c50*/  LOP3.LUT R9, R9, R0, RZ, 0x3c, !PT ;  /* 0x0000000009097212 */ /* 0x000fe200078e3cff */
[----:B------:R-:W-:Y:S06]  /*2c60*/  @P3 BRA `(.L_x_50) ;  /* 0xfffffffc002c3947 */ /* 0x000fec000383ffff */
[----:B------:R-:W-:Y:S01]  /*2c70*/  ULEA UR5, UR6, UR38, 0x3 ;  /* 0x0000002606057291 */ /* 0x000fe2000f8e18ff */
[----:B------:R-:W-:-:S08]  /*2c80*/  SHF.L.U32 R2, R12, 0x1f, RZ ;  /* 0x0000001f0c027819 */ /* 0x000fd000000006ff */
[----:B------:R-:W1:Y:S02]  /*2c90*/  SYNCS.PHASECHK.TRANS64 P0, [UR5+0xd0], R2 ;  /* 0x0000d002ff0075a7 */ /* 0x000e640008001005 */
[----:B-1----:R-:W-:Y:S05]  /*2ca0*/  @P0 BRA `(.L_x_51) ;  /* 0x0000000000080947 */ /* 0x002fea0003800000 */
[----:B------:R-:W1:Y:S02]  /*2cb0*/  SYNCS.PHASECHK.TRANS64.TRYWAIT P0, [UR5+0xd0], R2 ;  /* 0x0000d002ff0075a7 */ /* 0x000e640008001105 */
[----:B-1----:R-:W-:Y:S05]  /*2cc0*/  @!P0 BRA `(.L_x_52) ;  /* 0x00000048000c8947 */ /* 0x002fea0003800000 */
.L_x_51:
[----:B------:R-:W-:-:S04]  /*2cd0*/  UIADD3 UR4, UPT, UPT, UR6, 0x1, URZ ;  /* 0x0000000106047890 */ /* 0x000fc8000fffe0ff */
[----:B------:R-:W-:-:S04]  /*2ce0*/  UISETP.NE.AND UP0, UPT, UR4, 0x2, UPT ;  /* 0x000000020400788c */ /* 0x000fc8000bf05270 */
[----:B------:R-:W-:Y:S02]  /*2cf0*/  USEL UR7, URZ, 0x1, UP0 ;  /* 0x00000001ff077887 */ /* 0x000fe40008000000 */
[----:B------:R-:W-:-:S04]  /*2d00*/  USEL UR4, UR4, URZ, UP0 ;  /* 0x000000ff04047287 */ /* 0x000fc80008000000 */
[----:B------:R-:W-:Y:S01]  /*2d10*/  ULEA UR4, UR4, UR38, 0x3 ;  /* 0x0000002604047291 */ /* 0x000fe2000f8e18ff */
[----:B-1----:R-:W-:-:S04]  /*2d20*/  LOP3.LUT R2, R12, UR7, RZ, 0x3c, !PT ;  /* 0x000000070c027c12 */ /* 0x002fc8000f8e3cff */
[----:B------:R-:W-:-:S04]  /*2d30*/  SHF.L.U32 R0, R2, 0x1f, RZ ;  /* 0x0000001f02007819 */ /* 0x000fc800000006ff */
[----:B------:R-:W1:Y:S02]  /*2d40*/  SYNCS.PHASECHK.TRANS64 P0, [UR4+0xd0], R0 ;  /* 0x0000d000ff0075a7 */ /* 0x000e640008001004 */
[----:B-1----:R-:W-:Y:S05]  /*2d50*/  @P0 EXIT ;  /* 0x000000000000094d */ /* 0x002fea0003800000 */
[----:B------:R-:W-:Y:S02]  /*2d60*/  SHF.L.U32 R2, R2, 0x1f, RZ ;  /* 0x0000001f02027819 */ /* 0x000fe400000006ff */
[----:B------:R-:W-:-:S07]  /*2d70*/  MOV R0, UR4 ;  /* 0x0000000400007c02 */ /* 0x000fce0008000f00 */
.L_x_53:
[----:B-1----:R1:W2:Y:S02]  /*2d80*/  SYNCS.PHASECHK.TRANS64.TRYWAIT P0, [R0+URZ+0xd0], R2 ;  /* 0x0000d002000075a7 */ /* 0x0022a400080011ff */
[----:B--2---:R-:W-:Y:S05]  /*2d90*/  @!P0 NANOSLEEP.SYNCS 0x989680 ;  /* 0x009896800000895d */ /* 0x004fea0003900000 */
[----:B------:R-:W2:Y:S02]  /*2da0*/  @!P0 SYNCS.PHASECHK.TRANS64 P0, [R0+URZ+0xd0], R2 ;  /* 0x0000d002000085a7 */ /* 0x000ea400080010ff */
[----:B--2---:R-:W-:Y:S05]  /*2db0*/  @P0 EXIT ;  /* 0x000000000000094d */ /* 0x004fea0003800000 */
[----:B------:R-:W-:Y:S05]  /*2dc0*/  BRA `(.L_x_53) ;  /* 0xfffffffc00ec7947 */ /* 0x000fea000383ffff */
.L_x_46:
[----:B------:R-:W-:-:S09]  /*2dd0*/  UISETP.NE.AND UP1, UPT, UR8, URZ, UPT ;  /* 0x000000ff0800728c */ /* 0x000fd2000bf25270 */
[----:B------:R-:W-:Y:S05]  /*2de0*/  BRA.U UP1, `(.L_x_54) ;  /* 0x0000000d01b47547 */ /* 0x000fea000b800000 */
[----:B------:R-:W-:Y:S01]  /*2df0*/  UMOV UR4, 0x40 ;  /* 0x0000004000047882 */ /* 0x000fe20000000000 */
[----:B------:R-:W-:Y:S01]  /*2e00*/  NOP ;  /* 0x0000000000007918 */ /* 0x000fe20000000000 */
[----:B------:R-:W-:Y:S01]  /*2e10*/  ULEA UR4, UR38, UR4, 0x18 ;  /* 0x0000000426047291 */ /* 0x000fe2000f8ec0ff */
[----:B------:R-:W-:Y:S02]  /*2e20*/  UMOV UR5, 0x400 ;  /* 0x0000040000057882 */ /* 0x000fe40000000000 */
[----:B------:R-:W-:-:S06]  /*2e30*/  ULEA UR38, UR38, UR5, 0x18 ;  /* 0x0000000526267291 */ /* 0x000fcc000f8ec0ff */
[----:B------:R-:W1:Y:S02]  /*2e40*/  LDS.U8 R0, [UR4+0x1c] ;  /* 0x00001c04ff007984 */ /* 0x000e640008000000 */
[----:B-1----:R-:W-:-:S13]  /*2e50*/  ISETP.NE.AND P0, PT, R0, RZ, PT ;  /* 0x000000ff0000720c */ /* 0x002fda0003f05270 */
[----:B------:R-:W-:Y:S05]  /*2e60*/  @P0 BRA `(.L_x_55) ;  /* 0x0000000000580947 */ /* 0x000fea0003800000 */
[----:B------:R-:W-:-:S13]  /*2e70*/  ELECT P0, URZ, PT ;  /* 0x0000000000ff782f */ /* 0x000fda0003800000 */
[----:B------:R-:W-:Y:S05]  /*2e80*/  @!P0 BRA `(.L_x_56) ;  /* 0x0000000000608947 */ /* 0x000fea0003800000 */
[----:B------:R-:W-:Y:S01]  /*2e90*/  UMOV UR5, 0x10 ;  /* 0x0000001000057882 */ /* 0x000fe20000000000 */
[----:B------:R-:W-:Y:S01]  /*2ea0*/  HFMA2 R0, -RZ, RZ, 0, 5.9604644775390625e-08 ;  /* 0x00000001ff007431 */ /* 0x000fe200000001ff */
[----:B------:R-:W-:-:S03]  /*2eb0*/  MOV R2, 0xffff ;  /* 0x0000ffff00027802 */ /* 0x000fc60000000f00 */
[----:B------:R-:W-:Y:S04]  /*2ec0*/  DEPBAR.LE SB1, 0x36 ;  /* 0x00009d800000791a */ /* 0x000fe80000000000 */
[----:B------:R-:W1:Y:S02]  /*2ed0*/  UTCATOMSWS.FIND_AND_SET.ALIGN UP0, UR5, UR5 ;  /* 0x00000005000575e3 */ /* 0x000e640008000800 */
[----:B-1----:R-:W-:Y:S01]  /*2ee0*/  MOV R3, UR5 ;  /* 0x0000000500037c02 */ /* 0x002fe20008000f00 */
[----:B------:R-:W-:Y:S06]  /*2ef0*/  BRA.U UP0, `(.L_x_57) ;  /* 0x0000000100187547 */ /* 0x000fec000b800000 */
.L_x_58:
[----:B------:R-:W-:Y:S05]  /*2f00*/  NANOSLEEP 0x64 ;  /* 0x000000640000795d */ /* 0x000fea0003800000 */
[----:B------:R-:W-:-:S05]  /*2f10*/  UMOV UR5, 0x10 ;  /* 0x0000001000057882 */ /* 0x000fca0000000000 */
[----:B------:R-:W-:Y:S04]  /*2f20*/  DEPBAR.LE SB1, 0x36 ;  /* 0x00009d800000791a */ /* 0x000fe80000000000 */
[----:B------:R-:W1:Y:S02]  /*2f30*/  UTCATOMSWS.FIND_AND_SET.ALIGN UP0, UR5, UR5 ;  /* 0x00000005000575e3 */ /* 0x000e640008000800 */
[----:B-1----:R-:W-:Y:S01]  /*2f40*/  MOV R3, UR5 ;  /* 0x0000000500037c02 */ /* 0x002fe20008000f00 */
[----:B------:R-:W-:Y:S05]  /*2f50*/  BRA.U !UP0, `(.L_x_58) ;  /* 0xfffffffd08e87547 */ /* 0x000fea000b83ffff */
.L_x_57:
[-C--:B------:R-:W-:Y:S02]  /*2f60*/  SHF.L.U32 R2, R2, R3.reuse, RZ ;  /* 0x0000000302027219 */ /* 0x080fe400000006ff */
[----:B------:R-:W-:Y:S01]  /*2f70*/  SHF.L.U32 R0, R0, R3, RZ ;  /* 0x0000000300007219 */ /* 0x000fe200000006ff */
[----:B------:R-:W-:Y:S02]  /*2f80*/  IMAD.SHL.U32 R3, R3, 0x20, RZ ;  /* 0x0000002003037824 */ /* 0x000fe400078e00ff */
[----:B------:R1:W-:Y:S04]  /*2f90*/  ATOMS.OR RZ, [UR4+0x14], R2 ;  /* 0x00001402ffff798c */ /* 0x0003e8000b000004 */
[----:B------:R1:W-:Y:S04]  /*2fa0*/  ATOMS.OR RZ, [UR4+0x18], R0 ;  /* 0x00001800ffff798c */ /* 0x0003e8000b000004 */
[----:B------:R1:W-:Y:S01]  /*2fb0*/  STS [UR38+0x170], R3 ;  /* 0x00017003ff007988 */ /* 0x0003e20008000826 */
[----:B------:R-:W-:Y:S05]  /*2fc0*/  BRA `(.L_x_56) ;  /* 0x0000000000107947 */ /* 0x000fea0003800000 */
.L_x_55:
[----:B------:R-:W-:Y:S02]  /*2fd0*/  MOV R0, 0xffffffff ;  /* 0xffffffff00007802 */ /* 0x000fe40000000f00 */
[----:B------:R-:W-:-:S03]  /*2fe0*/  MOV R2, 0x3010 ;  /* 0x0000301000027802 */ /* 0x000fc60000000f00 */
[----:B------:R1:W-:Y:S04]  /*2ff0*/  STS [UR38+0x170], R0 ;  /* 0x00017000ff007988 */ /* 0x0003e80008000826 */
[----:B-1-3-5:R-:W-:Y:S05]  /*3000*/  CALL.REL.NOINC `($__internal_1_$__cuda_sm10x_tcgen05_guardrail_trap_phase_invalid_during_alloc) ;  /* 0x00000048009c7944 */ /* 0x02afea0003c00000 */
.L_x_56:
[----:B------:R-:W-:Y:S05]  /*3010*/  WARPSYNC.ALL ;  /* 0x0000000000007948 */ /* 0x000fea0003800000 */
[----:B------:R-:W2:Y:S01]  /*3020*/  S2UR UR9, SR_CgaCtaId ;  /* 0x00000000000979c3 */ /* 0x000ea20000008800 */
[----:B------:R-:W-:Y:S01]  /*3030*/  UMOV UR4, 0x400 ;  /* 0x0000040000047882 */ /* 0x000fe20000000000 */
[----:B------:R-:W-:-:S06]  /*3040*/  NOP ;  /* 0x0000000000007918 */ /* 0x000fcc0000000000 */
[----:B------:R-:W-:Y:S06]  /*3050*/  BAR.ARV 0x6, 0xa0 ;  /* 0x0182800000007b1d */ /* 0x000fec0000002000 */
[----:B------:R-:W4:Y:S01]  /*3060*/  LDCU UR5, c[0x0][0x38c] ;  /* 0x00007180ff0577ac */ /* 0x000f220008000800 */
[----:B------:R-:W-:Y:S01]  /*3070*/  IMAD.MOV.U32 R11, RZ, RZ, 0x1 ;  /* 0x00000001ff0b7424 */ /* 0x000fe200078e00ff */
[----:B------:R-:W-:Y:S01]  /*3080*/  CS2R R8, SRZ ;  /* 0x0000000000087805 */ /* 0x000fe2000001ff00 */
[----:B------:R-:W-:Y:S01]  /*3090*/  IMAD.MOV.U32 R10, RZ, RZ, RZ ;  /* 0x000000ffff0a7224 */ /* 0x000fe200078e00ff */
[----:B------:R-:W-:Y:S01]  /*30a0*/  UMOV UR12, URZ ;  /* 0x000000ff000c7c82 */ /* 0x000fe20008000000 */
[----:B------:R-:W-:Y:S01]  /*30b0*/  UMOV UR11, URZ ;  /* 0x000000ff000b7c82 */ /* 0x000fe20008000000 */
[----:B------:R-:W-:Y:S01]  /*30c0*/  UMOV UR22, 0x0 ;  /* 0x0000000000167882 */ /* 0x000fe20000000000 */
[----:B------:R-:W-:Y:S01]  /*30d0*/  UMOV UR23, 0x80c0490 ;  /* 0x080c049000177882 */ /* 0x000fe20000000000 */
[----:B------:R-:W-:Y:S01]  /*30e0*/  UMOV UR20, 0x0 ;  /* 0x0000000000147882 */ /* 0x000fe20000000000 */
[----:B------:R-:W-:Y:S01]  /*30f0*/  UMOV UR21, 0x80c0490 ;  /* 0x080c049000157882 */ /* 0x000fe20000000000 */
[----:B--2---:R-:W-:Y:S01]  /*3100*/  ULEA UR9, UR9, UR4, 0x18 ;  /* 0x0000000409097291 */ /* 0x004fe2000f8ec0ff */
[----:B------:R-:W2:Y:S03]  /*3110*/  LDCU UR4, c[0x0][0x38c] ;  /* 0x00007180ff0477ac */ /* 0x000ea60008000800 */
[----:B------:R-:W-:-:S02]  /*3120*/  UIADD3 UR10, UPT, UPT, UR9, 0x6300, URZ ;  /* 0x00006300090a7890 */ /* 0x000fc4000fffe0ff */
[----:B----4-:R-:W-:-:S03]  /*3130*/  UISETP.GE.AND UP3, UPT, UR5, 0x1, UPT ;  /* 0x000000010500788c */ /* 0x010fc6000bf66270 */
[----:B-1----:R-:W1:Y:S01]  /*3140*/  LDS R0, [UR9+0x170] ;  /* 0x00017009ff007984 */ /* 0x002e620008000800 */
[----:B------:R-:W-:Y:S01]  /*3150*/  USHF.R.U32.HI UR10, URZ, 0x4, UR10 ;  /* 0x00000004ff0a7899 */ /* 0x000fe2000801160a */
[----:B------:R-:W-:Y:S01]  /*3160*/  UMOV UR26, 0x0 ;  /* 0x00000000001a7882 */ /* 0x000fe20000000000 */
[----:B------:R-:W-:Y:S02]  /*3170*/  UMOV UR27, 0x80c0490 ;  /* 0x080c0490001b7882 */ /* 0x000fe40000000000 */
[----:B------:R-:W-:Y:S01]  /*3180*/  ULOP3.LUT UR10, UR10, 0x3fff, URZ, 0xc0, !UPT ;  /* 0x00003fff0a0a7892 */ /* 0x000fe2000f8ec0ff */
[----:B------:R-:W-:Y:S01]  /*3190*/  UMOV UR24, 0x0 ;  /* 0x0000000000187882 */ /* 0x000fe20000000000 */
[----:B------:R-:W-:Y:S02]  /*31a0*/  UMOV UR25, 0x80c0490 ;  /* 0x080c049000197882 */ /* 0x000fe40000000000 */
[----:B------:R-:W-:Y:S02]  /*31b0*/  ULOP3.LUT UR10, UR10, 0x10000, URZ, 0xfc, !UPT ;  /* 0x000100000a0a7892 */ /* 0x000fe4000f8efcff */
[----:B--2---:R-:W-:-:S04]  /*31c0*/  UIADD3 UR4, UPT, UPT, UR4, 0x3f, URZ ;  /* 0x0000003f04047890 */ /* 0x004fc8000fffe0ff */
[----:B------:R-:W-:-:S04]  /*31d0*/  USHF.R.S32.HI UR8, URZ, 0x1f, UR4 ;  /* 0x0000001fff087899 */ /* 0x000fc80008011404 */
[----:B------:R-:W-:Y:S02]  /*31e0*/  ULEA.HI UR8, UR8, UR4, URZ, 0x6 ;  /* 0x0000000408087291 */ /* 0x000fe4000f8f30ff */
[----:B------:R-:W-:Y:S02]  /*31f0*/  UIADD3 UR4, UPT, UPT, UR9, 0x2a300, URZ ;  /* 0x0002a30009047890 */ /* 0x000fe4000fffe0ff */
[----:B------:R-:W-:Y:S02]  /*3200*/  USHF.R.S32.HI UR8, URZ, 0x6, UR8 ;  /* 0x00000006ff087899 */ /* 0x000fe40008011408 */
[----:B------:R-:W-:Y:S02]  /*3210*/  USHF.R.U32.HI UR4, URZ, 0x4, UR4 ;  /* 0x00000004ff047899 */ /* 0x000fe40008011604 */
[----:B------:R-:W-:Y:S02]  /*3220*/  UISETP.LT.AND UP0, UPT, UR8, 0x1, UPT ;  /* 0x000000010800788c */ /* 0x000fe4000bf01270 */
[----:B------:R-:W-:-:S02]  /*3230*/  ULOP3.LUT UR4, UR4, 0x3fff, URZ, 0xc0, !UPT ;  /* 0x00003fff04047892 */ /* 0x000fc4000f8ec0ff */
[----:B------:R-:W-:Y:S02]  /*3240*/  USEL UR16, UR8, 0x1, !UP0 ;  /* 0x0000000108107887 */ /* 0x000fe4000c000000 */
[----:B------:R-:W-:Y:S02]  /*3250*/  ULOP3.LUT UR4, UR4, 0x10000, URZ, 0xfc, !UPT ;  /* 0x0001000004047892 */ /* 0x000fe4000f8efcff */
[----:B------:R-:W-:Y:S01]  /*3260*/  UIADD3 UR16, UPT, UPT, -UR16, URZ, URZ ;  /* 0x000000ff10107290 */ /* 0x000fe2000fffe1ff */
[----:B-1----:R-:W-:-:S15]  /*3270*/  R2UR UR13, R0 ;  /* 0x00000000000d72ca */ /* 0x002fde00000e0000 */
.L_x_65:
[----:B------:R-:W-:Y:S02]  /*3280*/  LEA R0, R10, UR9, 0x3 ;  /* 0x000000090a007c11 */ /* 0x000fe4000f8e18ff */
[----:B------:R-:W-:Y:S02]  /*3290*/  SHF.L.U32 R2, R9, 0x1f, RZ ;  /* 0x0000001f09027819 */ /* 0x000fe400000006ff */
[----:B------:R-:W-:Y:S01]  /*32a0*/  PLOP3.LUT P0, PT, PT, PT, UP3, 0x80, 0x8 ;  /* 0x000000000008781c */ /* 0x000fe20003f0f038 */
[----:B------:R-:W-:Y:S01]  /*32b0*/  VIADD R3, R0, 0xd0 ;  /* 0x000000d000037836 */ /* 0x000fe20000000000 */
[----:B-1----:R-:W1:Y:S02]  /*32c0*/  SYNCS.PHASECHK.TRANS64.TRYWAIT P1, [R0+URZ+0xc0], R2 ;  /* 0x0000c002000075a7 */ /* 0x002e6400080211ff */
[----:B-1--4-:R-:W-:Y:S09]  /*32d0*/  @!P1 BRA `(.L_x_59) ;  /* 0x0000004000a09947 */ /* 0x012ff20003800000 */
.L_x_135:
[----:B------:R-:W-:Y:S01]  /*32e0*/  LEA R4, R10, UR9, 0x4 ;  /* 0x000000090a047c11 */ /* 0x000fe2000f8e20ff */
[----:B------:R-:W-:Y:S01]  /*32f0*/  @UP3 ULEA UR5, UR11, UR9, 0x3 ;  /* 0x000000090b053291 */ /* 0x000fe2000f8e18ff */
[----:B------:R-:W-:Y:S01]  /*3300*/  PLOP3.LUT P2, PT, PT, PT, PT, 0x80, 0x8 ;  /* 0x000000000008781c */ /* 0x000fe20003f4f070 */
[----:B------:R-:W-:Y:S01]  /*3310*/  ULEA UR14, UR12, UR9, 0x3 ;  /* 0x000000090c0e7291 */ /* 0x000fe2000f8e18ff */
[----:B------:R-:W-:Y:S01]  /*3320*/  PRMT R3, RZ, 0x654, R3 ;  /* 0x00000654ff037816 */ /* 0x000fe20000000003 */
[----:B------:R-:W-:Y:S01]  /*3330*/  UIMAD UR15, UR12, 0x30, UR13 ;  /* 0x000000300c0f78a4 */ /* 0x000fe2000f8e020d */
[----:B------:R-:W2:Y:S01]  /*3340*/  LDS.128 R4, [R4+0x150] ;  /* 0x0001500004047984 */ /* 0x000ea20000000c00 */
[----:B-1----:R-:W-:Y:S02]  /*3350*/  @P0 SHF.L.U32 R2, R8, 0x1f, RZ ;  /* 0x0000001f08020819 */ /* 0x002fe400000006ff */
[----:B------:R-:W-:Y:S01]  /*3360*/  SHF.L.U32 R0, R11, 0x1f, RZ ;  /* 0x0000001f0b007819 */ /* 0x000fe200000006ff */
[----:B------:R-:W-:Y:S01]  /*3370*/  @!PT LDS RZ, [RZ] ;  /* 0x00000000fffff984 */ /* 0x000fe20000000800 */
[----:B------:R-:W-:Y:S01]  /*3380*/  @!PT LDS RZ, [RZ] ;  /* 0x00000000fffff984 */ /* 0x000fe20000000800 */
[----:B------:R-:W-:Y:S01]  /*3390*/  @!PT LDS RZ, [RZ] ;  /* 0x00000000fffff984 */ /* 0x000fe20000000800 */
[----:B------:R-:W-:Y:S01]  /*33a0*/  @!PT LDS RZ, [RZ] ;  /* 0x00000000fffff984 */ /* 0x000fe20000000800 */
[----:B------:R1:W-:Y:S06]  /*33b0*/  MEMBAR.ALL.CTA ;  /* 0x0000000000007992 */ /* 0x0003ec0000008000 */
[----:B-1----:R-:W1:Y:S02]  /*33c0*/  FENCE.VIEW.ASYNC.S ;  /* 0x00000000000073c6 */ /* 0x002e640000000000 */
[----:B-1----:R1:W-:Y:S01]  /*33d0*/  SYNCS.ARRIVE.TRANS64.RED.A1T0 RZ, [R3+URZ], RZ ;  /* 0x000000ff03ff79a7 */ /* 0x0023e200081004ff */
[----:B------:R1:W4:Y:S01]  /*33e0*/  @P0 SYNCS.PHASECHK.TRANS64.TRYWAIT P2, [UR5], R2 ;  /* 0x00000002ff0005a7 */ /* 0x0003220008041105 */
[----:B--2---:R-:W-:Y:S01]  /*33f0*/  LOP3.LUT P1, RZ, R6, 0x1, RZ, 0xc0, !PT ;  /* 0x0000000106ff7812 */ /* 0x004fe2000782c0ff */
[----:B------:R-:W2:Y:S02]  /*3400*/  SYNCS.PHASECHK.TRANS64.TRYWAIT P0, [UR14+0x100], R0 ;  /* 0x00010000ff0075a7 */ /* 0x000ea4000800110e */
[----:B-12-4-:R-:W-:Y:S10]  /*3410*/  @!P0 BRA `(.L_x_60) ;  /* 0x0000004000648947 */ /* 0x016ff40003800000 */
.L_x_137:
[----:B------:R-:W-:Y:S01]  /*3420*/  IADD3 R10, PT, PT, R10, 0x1, RZ ;  /* 0x000000010a0a7810 */ /* 0x000fe20007ffe0ff */
[----:B------:R-:W-:Y:S06]  /*3430*/  BRA.U !UP3, `(.L_x_61) ;  /* 0x000000010bc07547 */ /* 0x000fec000b800000 */
[----:B------:R-:W-:Y:S01]  /*3440*/  UPLOP3.LUT UP4, UPT, UPT, UPT, UPT, 0x40, 0x4 ;  /* 0x000000000004789c */ /* 0x000fe20003f8e870 */
[----:B------:R-:W-:Y:S01]  /*3450*/  UMOV UR18, UR16 ;  /* 0x0000001000127c82 */ /* 0x000fe20008000000 */
[----:B------:R-:W-:Y:S01]  /*3460*/  UMOV UR17, UR8 ;  /* 0x0000000800117c82 */ /* 0x000fe20008000000 */
[----:B------:R-:W-:-:S08]  /*3470*/  UMOV UR5, UR11 ;  /* 0x0000000b00057c82 */ /* 0x000fd00008000000 */
.L_x_64:
[----:B------:R-:W-:Y:S02]  /*3480*/  UIADD3 UR18, UPT, UPT, UR18, 0x1, URZ ;  /* 0x0000000112127890 */ /* 0x000fe4000fffe0ff */
[----:B--2---:R-:W-:Y:S02]  /*3490*/  ULEA UR7, UR5, UR9, 0x3 ;  /* 0x0000000905077291 */ /* 0x004fe4000f8e18ff */
[----:B------:R-:W-:Y:S01]  /*34a0*/  UISETP.NE.AND UP0, UPT, UR18, URZ, UPT ;  /* 0x000000ff1200728c */ /* 0x000fe2000bf05270 */
[----:B----4-:R-:W-:Y:S10]  /*34b0*/  @P2 BRA `(.L_x_62) ;  /* 0x00000000000c2947 */ /* 0x010ff40003800000 */
[----:B-1----:R-:W-:Y:S04]  /*34c0*/  SHF.L.U32 R2, R8, 0x1f, RZ ;  /* 0x0000001f08027819 */ /* 0x002fe800000006ff */
[----:B------:R-:W1:Y:S02]  /*34d0*/  SYNCS.PHASECHK.TRANS64.TRYWAIT P0, [UR7], R2 ;  /* 0x00000002ff0075a7 */ /* 0x000e640008001107 */
[----:B-1----:R-:W-:Y:S05]  /*34e0*/  @!P0 BRA `(.L_x_63) ;  /* 0x0000004000488947 */ /* 0x002fea0003800000 */
.L_x_62:
[----:B------:R-:W-:Y:S01]  /*34f0*/  UISETP.NE.AND UP1, UPT, UR17, 0x1, UPT ;  /* 0x000000011100788c */ /* 0x000fe2000bf25270 */
[----:B------:R-:W-:Y:S01]  /*3500*/  PLOP3.LUT P2, PT, PT, PT, PT, 0x80, 0x8 ;  /* 0x000000000008781c */ /* 0x000fe20003f4f070 */
[----:B------:R-:W-:Y:S02]  /*3510*/  UIADD3 UR11, UPT, UPT, UR5, 0x1, URZ ;  /* 0x00000001050b7890 */ /* 0x000fe4000fffe0ff */
[----:B------:R-:W-:Y:S02]  /*3520*/  UIMAD UR6, UR5, 0x180, UR4 ;  /* 0x00000180050678a4 */ /* 0x000fe4000f8e0204 */
[----:B------:R-:W-:Y:S01]  /*3530*/  UISETP.NE.AND UP2, UPT, UR11, 0x9, UPT ;  /* 0x000000090b00788c */ /* 0x000fe2000bf45270 */
[----:B------:R-:W-:Y:S01]  /*3540*/  PLOP3.LUT P0, PT, PT, PT, UP1, 0x80, 0x8 ;  /* 0x000000000008781c */ /* 0x000fe20003f0f018 */
[----:B------:R-:W-:Y:S02]  /*3550*/  UIADD3 UR40, UPT, UPT, UR6, 0x2, URZ ;  /* 0x0000000206287890 */ /* 0x000fe4000fffe0ff */
[----:B------:R-:W-:Y:S02]  /*3560*/  USEL UR28, URZ, 0x1, UP2 ;  /* 0x00000001ff1c7887 */ /* 0x000fe40009000000 */
[----:B------:R-:W-:Y:S02]  /*3570*/  USEL UR11, UR11, URZ, UP2 ;  /* 0x000000ff0b0b7287 */ /* 0x000fe40009000000 */
[----:B------:R-:W-:Y:S02]  /*3580*/  UIADD3 UR36, UPT, UPT, UR6, 0x4, URZ ;  /* 0x0000000406247890 */ /* 0x000fe4000fffe0ff */
[----:B------:R-:W-:Y:S01]  /*3590*/  @UP1 ULEA UR19, UR11, UR9, 0x3 ;  /* 0x000000090b131291 */ /* 0x000fe2000f8e18ff */
[----:B------:R-:W-:Y:S01]  /*35a0*/  LOP3.LUT R8, R8, UR28, RZ, 0x3c, !PT ;  /* 0x0000001c08087c12 */ /* 0x000fe2000f8e3cff */
[----:B------:R-:W-:Y:S02]  /*35b0*/  ULEA UR28, UR5, UR10, 0xa ;  /* 0x0000000a051c7291 */ /* 0x000fe4000f8e50ff */
[----:B------:R-:W-:Y:S01]  /*35c0*/  UIADD3 UR32, UPT, UPT, UR6, 0x6, URZ ;  /* 0x0000000606207890 */ /* 0x000fe2000fffe0ff */
[----:B-1----:R-:W-:Y:S01]  /*35d0*/  @P0 SHF.L.U32 R0, R8, 0x1f, RZ ;  /* 0x0000001f08000819 */ /* 0x002fe200000006ff */
[----:B------:R-:W-:Y:S02]  /*35e0*/  UIADD3 UR38, UPT, UPT, UR28, 0x2, URZ ;  /* 0x000000021c267890 */ /* 0x000fe4000fffe0ff */
[----:B------:R-:W-:Y:S01]  /*35f0*/  UIADD3 UR34, UPT, UPT, UR28, 0x4, URZ ;  /* 0x000000041c227890 */ /* 0x000fe2000fffe0ff */
[----:B------:R2:W4:Y:S01]  /*3600*/  @P0 SYNCS.PHASECHK.TRANS64.TRYWAIT P2, [UR19], R0 ;  /* 0x00000000ff0005a7 */ /* 0x0005220008041113 */
[----:B------:R-:W-:Y:S02]  /*3610*/  UIADD3 UR30, UPT, UPT, UR28, 0x6, URZ ;  /* 0x000000061c1e7890 */ /* 0x000fe4000fffe0ff */
[----:B------:R-:W-:Y:S02]  /*3620*/  UIADD3 UR19, UPT, UPT, UR7, 0x48, URZ ;  /* 0x0000004807137890 */ /* 0x000fe4000fffe0ff */
[----:B------:R-:W-:Y:S01]  /*3630*/  UIADD3 UR17, UPT, UPT, UR17, -0x1, URZ ;  /* 0xffffffff11117890 */ /* 0x000fe2000fffe0ff */
[----:B------:R-:W-:Y:S01]  /*3640*/  UMOV UR7, 0x40004040 ;  /* 0x4000404000077882 */ /* 0x000fe20000000000 */
[----:B------:R-:W-:Y:S01]  /*3650*/  UMOV UR29, 0x40004040 ;  /* 0x40004040001d7882 */ /* 0x000fe20000000000 */
[----:B------:R-:W-:Y:S01]  /*3660*/  UMOV UR41, 0x40004040 ;  /* 0x4000404000297882 */ /* 0x000fe20000000000 */
[----:B------:R2:W-:Y:S01]  /*3670*/  UTCHMMA gdesc[UR28], gdesc[UR6], tmem[UR15], tmem[UR22], idesc[UR23], UP4 ;  /* 0x00ff16061c0075ea */ /* 0x0005e2000a00000f */
[----:B------:R-:W-:Y:S01]  /*3680*/  UPLOP3.LUT UP4, UPT, UPT, UPT, UPT, 0x80, 0x8 ;  /* 0x000000000008789c */ /* 0x000fe20003f8f070 */
[----:B------:R-:W-:Y:S01]  /*3690*/  UMOV UR39, 0x40004040 ;  /* 0x4000404000277882 */ /* 0x000fe20000000000 */
[----:B------:R-:W-:Y:S01]  /*36a0*/  UMOV UR37, 0x40004040 ;  /* 0x4000404000257882 */ /* 0x000fe20000000000 */
[----:B------:R2:W-:Y:S01]  /*36b0*/  UTCHMMA gdesc[UR38], gdesc[UR40], tmem[UR15], tmem[UR20], idesc[UR21], UPT ;  /* 0x00ff1428260075ea */ /* 0x0005e2000b80000f */
[----:B------:R-:W-:Y:S01]  /*36c0*/  UMOV UR35, 0x40004040 ;  /* 0x4000404000237882 */ /* 0x000fe20000000000 */
[----:B------:R-:W-:Y:S01]  /*36d0*/  UMOV UR33, 0x40004040 ;  /* 0x4000404000217882 */ /* 0x000fe20000000000 */
[----:B------:R-:W-:Y:S01]  /*36e0*/  UMOV UR31, 0x40004040 ;  /* 0x40004040001f7882 */ /* 0x000fe20000000000 */
[----:B------:R2:W-:Y:S01]  /*36f0*/  UTCHMMA gdesc[UR34], gdesc[UR36], tmem[UR15], tmem[UR26], idesc[UR27], UPT ;  /* 0x00ff1a24220075ea */ /* 0x0005e2000b80000f */
[----:B------:R2:W-:Y:S01]  /*3700*/  UTCHMMA gdesc[UR30], gdesc[UR32], tmem[UR15], tmem[UR24], idesc[UR25], UPT ;  /* 0x00ff18201e0075ea */ /* 0x0005e2000b80000f */
[----:B------:R2:W-:Y:S01]  /*3710*/  UTCBAR [UR19], URZ ;  /* 0x000000ff130073e9 */ /* 0x0005e200080000ff */
[----:B------:R-:W-:Y:S01]  /*3720*/  UMOV UR5, UR11 ;  /* 0x0000000b00057c82 */ /* 0x000fe20008000000 */
[----:B------:R-:W-:Y:S05]  /*3730*/  BRA.U UP0, `(.L_x_64) ;  /* 0xfffffffd00507547 */ /* 0x000fea000b83ffff */
.L_x_61:
[----:B------:R-:W-:Y:S01]  /*3740*/  UIADD3 UR12, UPT, UPT, UR12, 0x1, URZ ;  /* 0x000000010c0c7890 */ /* 0x000fe2000fffe0ff */
[C---:B------:R-:W-:Y:S01]  /*3750*/  ISETP.NE.AND P0, PT, R10.reuse, 0x2, PT ;  /* 0x000000020a00780c */ /* 0x040fe20003f05270 */
[----:B------:R-:W-:Y:S02]  /*3760*/  UIADD3 UR14, UPT, UPT, UR14, 0xe0, URZ ;  /* 0x000000e00e0e7890 */ /* 0x000fe4000fffe0ff */
[----:B------:R-:W-:Y:S01]  /*3770*/  UISETP.NE.AND UP0, UPT, UR12, 0x4, UPT ;  /* 0x000000040c00788c */ /* 0x000fe2000bf05270 */
[----:B-12---:R-:W-:Y:S02]  /*3780*/  SEL R0, RZ, 0x1, P0 ;  /* 0x00000001ff007807 */ /* 0x006fe40000000000 */
[----:B------:R-:W-:Y:S01]  /*3790*/  SEL R10, R10, RZ, P0 ;  /* 0x000000ff0a0a7207 */ /* 0x000fe20000000000 */
[----:B------:R-:W-:Y:S01]  /*37a0*/  USEL UR5, URZ, 0x1, UP0 ;  /* 0x00000001ff057887 */ /* 0x000fe20008000000 */
[----:B------:R-:W-:Y:S01]  /*37b0*/  LOP3.LUT R9, R9, R0, RZ, 0x3c, !PT ;  /* 0x0000000009097212 */ /* 0x000fe200078e3cff */
[----:B------:R-:W-:Y:S01]  /*37c0*/  USEL UR12, UR12, URZ, UP0 ;  /* 0x000000ff0c0c7287 */ /* 0x000fe20008000000 */
[----:B------:R1:W-:Y:S03]  /*37d0*/  UTCBAR [UR14], URZ ;  /* 0x000000ff0e0073e9 */ /* 0x0003e600080000ff */
[----:B------:R-:W-:Y:S01]  /*37e0*/  LOP3.LUT R11, R11, UR5, RZ, 0x3c, !PT ;  /* 0x000000050b0b7c12 */ /* 0x000fe2000f8e3cff */
[----:B------:R-:W-:Y:S07]  /*37f0*/  @P1 BRA `(.L_x_65) ;  /* 0xfffffff800a01947 */ /* 0x000fee000383ffff */
[----:B------:R-:W2:Y:S01]  /*3800*/  S2UR UR4, SR_CgaCtaId ;  /* 0x00000000000479c3 */ /* 0x000ea20000008800 */
[----:B------:R-:W-:Y:S01]  /*3810*/  ELECT P0, URZ, PT ;  /* 0x0000000000ff782f */ /* 0x000fe20003800000 */
[----:B------:R-:W-:Y:S01]  /*3820*/  IMAD.MOV.U32 R0, RZ, RZ, 0x1 ;  /* 0x00000001ff007424 */ /* 0x000fe200078e00ff */
[----:B------:R-:W-:Y:S01]  /*3830*/  UIADD3 UR9, UPT, UPT, UR9, 0x100, URZ ;  /* 0x0000010009097890 */ /* 0x000fe2000fffe0ff */
[----:B------:R-:W-:Y:S01]  /*3840*/  SHF.L.U32 R2, R11, 0x1f, RZ ;  /* 0x0000001f0b027819 */ /* 0x000fe200000006ff */
[----:B------:R-:W-:-:S03]  /*3850*/  UMOV UR5, 0x40 ;  /* 0x0000004000057882 */ /* 0x000fc60000000000 */
[----:B------:R-:W-:Y:S01]  /*3860*/  UVIRTCOUNT.DEALLOC.SMPOOL 0x80 ;  /* 0x000000800000784c */ /* 0x000fe20000000000 */
[----:B--2---:R-:W-:Y:S02]  /*3870*/  ULEA UR4, UR4, UR5, 0x18 ;  /* 0x0000000504047291 */ /* 0x004fe4000f8ec0ff */
[----:B------:R-:W-:-:S07]  /*3880*/  ULEA UR5, UR12, UR9, 0x3 ;  /* 0x000000090c057291 */ /* 0x000fce000f8e18ff */
[----:B------:R2:W-:Y:S02]  /*3890*/  @P0 STS.U8 [UR4+0x1c], R0 ;  /* 0x00001c00ff000988 */ /* 0x0005e40008000004 */
[----:B------:R-:W3:Y:S02]  /*38a0*/  SYNCS.PHASECHK.TRANS64.TRYWAIT P0, [UR5], R2 ;  /* 0x00000002ff0075a7 */ /* 0x000ee40008001105 */
[----:B--23--:R-:W-:Y:S05]  /*38b0*/  @!P0 BRA `(.L_x_66) ;  /* 0x0000003c006c8947 */ /* 0x00cfea0003800000 */
.L_x_140:
[----:B------:R-:W-:-:S04]  /*38c0*/  UIADD3 UR6, UPT, UPT, UR12, 0x1, URZ ;  /* 0x000000010c067890 */ /* 0x000fc8000fffe0ff */
[----:B------:R-:W-:-:S04]  /*38d0*/  UISETP.NE.AND UP0, UPT, UR6, 0x4, UPT ;  /* 0x000000040600788c */ /* 0x000fc8000bf05270 */
[----:B------:R-:W-:Y:S02]  /*38e0*/  USEL UR7, URZ, 0x1, UP0 ;  /* 0x00000001ff077887 */ /* 0x000fe40008000000 */
[----:B------:R-:W-:-:S04]  /*38f0*/  USEL UR6, UR6, URZ, UP0 ;  /* 0x000000ff06067287 */ /* 0x000fc80008000000 */
[----:B------:R-:W-:Y:S01]  /*3900*/  ULEA UR5, UR6, UR9, 0x3 ;  /* 0x0000000906057291 */ /* 0x000fe2000f8e18ff */
[----:B--2---:R-:W-:-:S04]  /*3910*/  LOP3.LUT R2, R11, UR7, RZ, 0x3c, !PT ;  /* 0x000000070b027c12 */ /* 0x004fc8000f8e3cff */
[----:B------:R-:W-:-:S04]  /*3920*/  SHF.L.U32 R3, R2, 0x1f, RZ ;  /* 0x0000001f02037819 */ /* 0x000fc800000006ff */
[----:B------:R-:W2:Y:S02]  /*3930*/  SYNCS.PHASECHK.TRANS64.TRYWAIT P0, [UR5], R3 ;  /* 0x00000003ff0075a7 */ /* 0x000ea40008001105 */
[----:B--2---:R-:W-:Y:S05]  /*3940*/  @!P0 BRA `(.L_x_67) ;  /* 0x0000003c00608947 */ /* 0x004fea0003800000 */
.L_x_142:
[----:B------:R-:W-:-:S04]  /*3950*/  UIADD3 UR6, UPT, UPT, UR6, 0x1, URZ ;  /* 0x0000000106067890 */ /* 0x000fc8000fffe0ff */
[----:B------:R-:W-:-:S04]  /*3960*/  UISETP.NE.AND UP0, UPT, UR6, 0x4, UPT ;  /* 0x000000040600788c */ /* 0x000fc8000bf05270 */
[----:B------:R-:W-:Y:S02]  /*3970*/  USEL UR7, URZ, 0x1, UP0 ;  /* 0x00000001ff077887 */ /* 0x000fe40008000000 */
[----:B------:R-:W-:-:S04]  /*3980*/  USEL UR6, UR6, URZ, UP0 ;  /* 0x000000ff06067287 */ /* 0x000fc80008000000 */
[----:B------:R-:W-:Y:S01]  /*3990*/  ULEA UR5, UR6, UR9, 0x3 ;  /* 0x0000000906057291 */ /* 0x000fe2000f8e18ff */
[----:B------:R-:W-:-:S04]  /*39a0*/  LOP3.LUT R2, R2, UR7, RZ, 0x3c, !PT ;  /* 0x0000000702027c12 */ /* 0x000fc8000f8e3cff */
[----:B--2---:R-:W-:-:S04]  /*39b0*/  SHF.L.U32 R3, R2, 0x1f, RZ ;  /* 0x0000001f02037819 */ /* 0x004fc800000006ff */
[----:B------:R-:W2:Y:S02]  /*39c0*/  SYNCS.PHASECHK.TRANS64.TRYWAIT P0, [UR5], R3 ;  /* 0x00000003ff0075a7 */ /* 0x000ea40008001105 */
[----:B--2---:R-:W-:Y:S05]  /*39d0*/  @!P0 BRA `(.L_x_68) ;  /* 0x0000003c00548947 */ /* 0x004fea0003800000 */
.L_x_144:
[----:B------:R-:W-:-:S04]  /*39e0*/  UIADD3 UR6, UPT, UPT, UR6, 0x1, URZ ;  /* 0x0000000106067890 */ /* 0x000fc8000fffe0ff */
[----:B------:R-:W-:-:S04]  /*39f0*/  UISETP.NE.AND UP0, UPT, UR6, 0x4, UPT ;  /* 0x000000040600788c */ /* 0x000fc8000bf05270 */
[----:B------:R-:W-:Y:S02]  /*3a00*/  USEL UR5, URZ, 0x1, UP0 ;  /* 0x00000001ff057887 */ /* 0x000fe40008000000 */
[----:B------:R-:W-:-:S04]  /*3a10*/  USEL UR6, UR6, URZ, UP0 ;  /* 0x000000ff06067287 */ /* 0x000fc80008000000 */
[----:B------:R-:W-:Y:S01]  /*3a20*/  ULEA UR6, UR6, UR9, 0x3 ;  /* 0x0000000906067291 */ /* 0x000fe2000f8e18ff */
[----:B------:R-:W-:-:S04]  /*3a30*/  LOP3.LUT R2, R2, UR5, RZ, 0x3c, !PT ;  /* 0x0000000502027c12 */ /* 0x000fc8000f8e3cff */
[----:B------:R-:W-:-:S04]  /*3a40*/  SHF.L.U32 R2, R2, 0x1f, RZ ;  /* 0x0000001f02027819 */ /* 0x000fc800000006ff */
[----:B------:R-:W3:Y:S02]  /*3a50*/  SYNCS.PHASECHK.TRANS64.TRYWAIT P0, [UR6], R2 ;  /* 0x00000002ff0075a7 */ /* 0x000ee40008001106 */
[----:B---3--:R-:W-:Y:S05]  /*3a60*/  @!P0 BRA `(.L_x_69) ;  /* 0x0000003c00488947 */ /* 0x008fea0003800000 */
.L_x_146:
[----:B------:R-:W-:Y:S01]  /*3a70*/  NOP ;  /* 0x0000000000007918 */ /* 0x000fe20000000000 */
[----:B--2---:R-:W2:Y:S01]  /*3a80*/  LDS R0, [UR4+0x14] ;  /* 0x00001404ff007984 */ /* 0x004ea20008000800 */
[----:B------:R-:W-:Y:S01]  /*3a90*/  ULOP3.LUT UR6, UR13, 0xffff, URZ, 0xc0, !UPT ;  /* 0x0000ffff0d067892 */ /* 0x000fe2000f8ec0ff */
[----:B------:R-:W-:Y:S01]  /*3aa0*/  UMOV UR8, 0xffff ;  /* 0x0000ffff00087882 */ /* 0x000fe20000000000 */
[----:B------:R-:W-:Y:S02]  /*3ab0*/  UMOV UR5, 0x1 ;  /* 0x0000000100057882 */ /* 0x000fe40000000000 */
[----:B------:R-:W-:-:S04]  /*3ac0*/  USHF.R.U32.HI UR6, URZ, 0x5, UR6 ;  /* 0x00000005ff067899 */ /* 0x000fc80008011606 */
[----:B------:R-:W-:Y:S02]  /*3ad0*/  USHF.L.U32 UR8, UR8, UR6, URZ ;  /* 0x0000000608087299 */ /* 0x000fe400080006ff */
[----:B------:R-:W-:-:S04]  /*3ae0*/  USHF.L.U32 UR5, UR5, UR6, URZ ;  /* 0x0000000605057299 */ /* 0x000fc800080006ff */
[----:B--2---:R-:W-:-:S04]  /*3af0*/  LOP3.LUT R0, R0, UR8, RZ, 0xc0, !PT ;  /* 0x0000000800007c12 */ /* 0x004fc8000f8ec0ff */
[----:B------:R-:W-:-:S13]  /*3b00*/  ISETP.NE.AND P0, PT, R0, UR8, PT ;  /* 0x0000000800007c0c */ /* 0x000fda000bf05270 */
[----:B------:R-:W-:Y:S05]  /*3b10*/  @P0 BRA `(.L_x_70) ;  /* 0x0000000000580947 */ /* 0x000fea0003800000 */
[----:B------:R-:W2:Y:S02]  /*3b20*/  LDS R0, [UR4+0x18] ;  /* 0x00001804ff007984 */ /* 0x000ea40008000800 */
[----:B--2---:R-:W-:-:S04]  /*3b30*/  LOP3.LUT R0, R0, UR5, RZ, 0xc0, !PT ;  /* 0x0000000500007c12 */ /* 0x004fc8000f8ec0ff */
[----:B------:R-:W-:-:S13]  /*3b40*/  ISETP.NE.AND P0, PT, R0, UR5, PT ;  /* 0x0000000500007c0c */ /* 0x000fda000bf05270 */
[----:B------:R-:W-:Y:S05]  /*3b50*/  @P0 BRA `(.L_x_71) ;  /* 0x00000000003c0947 */ /* 0x000fea0003800000 */
[----:B------:R-:W2:Y:S01]  /*3b60*/  S2R R2, SR_LANEID ;  /* 0x0000000000027919 */ /* 0x000ea20000000000 */
[----:B------:R-:W-:Y:S01]  /*3b70*/  ULOP3.LUT UR8, URZ, UR8, URZ, 0x33, !UPT ;  /* 0x00000008ff087292 */ /* 0x000fe2000f8e33ff */
[----:B------:R-:W-:Y:S02]  /*3b80*/  VOTEU.ANY UR7, UPT, PT ;  /* 0x0000000000077886 */ /* 0x000fe400038e0100 */
[----:B------:R-:W-:-:S03]  /*3b90*/  UFLO.U32 UR7, UR7 ;  /* 0x00000007000772bd */ /* 0x000fc600080e0000 */
[----:B------:R-:W-:-:S04]  /*3ba0*/  IMAD.U32 R0, RZ, RZ, UR8 ;  /* 0x00000008ff007e24 */ /* 0x000fc8000f8e00ff */
[----:B------:R3:W1:Y:S02]  /*3bb0*/  REDUX UR6, R0 ;  /* 0x00000000000673c4 */ /* 0x0006640000000000 */
[----:B------:R1:W-:Y:S01]  /*3bc0*/  UTCATOMSWS.AND URZ, UR8 ;  /* 0x0000000800ff79e3 */ /* 0x0003e20008000000 */
[----:B--2---:R-:W-:Y:S02]  /*3bd0*/  ISETP.EQ.U32.AND P0, PT, R2, UR7, PT ;  /* 0x0000000702007c0c */ /* 0x004fe4000bf02070 */
[----:B---3--:R-:W-:Y:S02]  /*3be0*/  LOP3.LUT R0, RZ, UR5, RZ, 0x33, !PT ;  /* 0x00000005ff007c12 */ /* 0x008fe4000f8e33ff */
[----:B-1----:R-:W-:Y:S02]  /*3bf0*/  MOV R2, UR6 ;  /* 0x0000000600027c02 */ /* 0x002fe40008000f00 */
[----:B------:R-:W1:Y:S07]  /*3c00*/  REDUX UR5, R0 ;  /* 0x00000000000573c4 */ /* 0x000e6e0000000000 */
[----:B------:R2:W-:Y:S01]  /*3c10*/  @P0 ATOMS.AND RZ, [UR4+0x14], R2 ;  /* 0x00001402ffff098c */ /* 0x0005e2000a800004 */
[----:B-1----:R-:W-:-:S05]  /*3c20*/  IMAD.U32 R0, RZ, RZ, UR5 ;  /* 0x00000005ff007e24 */ /* 0x002fca000f8e00ff */
[----:B------:R2:W-:Y:S01]  /*3c30*/  @P0 ATOMS.AND RZ, [UR4+0x18], R0 ;  /* 0x00001800ffff098c */ /* 0x0005e2000a800004 */
[----:B------:R-:W-:Y:S05]  /*3c40*/  BRA `(.L_x_72) ;  /* 0x0000000000147947 */ /* 0x000fea0003800000 */
.L_x_71:
[----:B------:R-:W-:Y:S02]  /*3c50*/  MOV R2, 0x3c70 ;  /* 0x00003c7000027802 */ /* 0x000fe40000000f00 */
[----:B-1--45:R-:W-:Y:S05]  /*3c60*/  CALL.REL.NOINC `($__internal_0_$__cuda_sm10x_tcgen05_guardrail_trap_col_being_dealloced_not_returned_by_alloc) ;  /* 0x0000003c00787944 */ /* 0x032fea0003c00000 */
[----:B------:R-:W-:Y:S05]  /*3c70*/  BRA `(.L_x_72) ;  /* 0x0000000000087947 */ /* 0x000fea0003800000 */
.L_x_70:
[----:B------:R-:W-:Y:S02]  /*3c80*/  MOV R2, 0x3ca0 ;  /* 0x00003ca000027802 */ /* 0x000fe40000000f00 */
[----:B-1--45:R-:W-:Y:S05]  /*3c90*/  CALL.REL.NOINC `($__internal_2_$__cuda_sm10x_tcgen05_guardrail_trap_unallocated_columns_being_dealloced) ;  /* 0x0000003c00847944 */ /* 0x032fea0003c00000 */
.L_x_72:
[----:B------:R-:W-:Y:S01]  /*3ca0*/  NOP ;  /* 0x0000000000007918 */ /* 0x000fe20000000000 */
[----:B------:R-:W-:Y:S05]  /*3cb0*/  EXIT ;  /* 0x000000000000794d */ /* 0x000fea0003800000 */
.L_x_54:
[----:B------:R-:W-:-:S09]  /*3cc0*/  UISETP.NE.OR UP2, UPT, UR8, 0x3, !UP2 ;  /* 0x000000030800788c */ /* 0x000fd2000d745670 */
[----:B------:R-:W-:Y:S05]  /*3cd0*/  BRA.U UP2, `(.L_x_73) ;  /* 0x0000000d02447547 */ /* 0x000fea000b800000 */
[----:B------:R-:W1:Y:S01]  /*3ce0*/  LDC R0, c[0x0][0xb30] ;  /* 0x0002cc00ff007b82 */ /* 0x000e620000000800 */
[----:B------:R-:W2:Y:S01]  /*3cf0*/  LDCU.64 UR4, c[0x0][0x888] ;  /* 0x00011100ff0477ac */ /* 0x000ea20008000a00 */
[----:B------:R-:W-:Y:S02]  /*3d00*/  HFMA2 R25, -RZ, RZ, 0, 0 ;  /* 0x00000000ff197431 */ /* 0x000fe400000001ff */
[----:B------:R-:W-:Y:S01]  /*3d10*/  IMAD.MOV.U32 R27, RZ, RZ, 0x1 ;  /* 0x00000001ff1b7424 */ /* 0x000fe200078e00ff */
[----:B------:R-:W-:Y:S01]  /*3d20*/  MOV R23, 0x3000 ;  /* 0x0000300000177802 */ /* 0x000fe20000000f00 */
[----:B------:R-:W4:Y:S01]  /*3d30*/  LDCU.64 UR14, c[0x0][0x890] ;  /* 0x00011200ff0e77ac */ /* 0x000f220008000a00 */
[----:B------:R-:W-:Y:S01]  /*3d40*/  IMAD.MOV.U32 R26, RZ, RZ, RZ ;  /* 0x000000ffff1a7224 */ /* 0x000fe200078e00ff */
[----:B------:R-:W3:Y:S01]  /*3d50*/  LDC R22, c[0x0][0x370] ;  /* 0x0000dc00ff167b82 */ /* 0x000ee20000000800 */
[----:B------:R-:W-:Y:S01]  /*3d60*/  UPLOP3.LUT UP1, UPT, UPT, UPT, UPT, 0x40, 0x4 ;  /* 0x000000000004789c */ /* 0x000fe20003f2e870 */
[----:B------:R-:W-:-:S06]  /*3d70*/  UMOV UR6, URZ ;  /* 0x000000ff00067c82 */ /* 0x000fcc0008000000 */
[----:B------:R-:W3:Y:S01]  /*3d80*/  LDC R3, c[0x0][0xb0c] ;  /* 0x0002c300ff037b82 */ /* 0x000ee20000000800 */
[----:B--2---:R-:W-:-:S03]  /*3d90*/  UISETP.NE.U32.AND UP4, UPT, UR4, URZ, UPT ;  /* 0x000000ff0400728c */ /* 0x004fc6000bf85070 */
[----:B------:R-:W-:Y:S01]  /*3da0*/  UMOV UR4, 0x400 ;  /* 0x0000040000047882 */ /* 0x000fe20000000000 */
[----:B----4-:R-:W-:-:S03]  /*3db0*/  UISETP.NE.U32.AND UP5, UPT, UR14, URZ, UPT ;  /* 0x000000ff0e00728c */ /* 0x010fc6000bfa5070 */
[----:B------:R-:W2:Y:S01]  /*3dc0*/  LDC R20, c[0x0][0xb20] ;  /* 0x0002c800ff147b82 */ /* 0x000ea20000000800 */
[----:B-1----:R-:W-:Y:S01]  /*3dd0*/  ISETP.NE.AND P1, PT, R0, 0x1, PT ;  /* 0x000000010000780c */ /* 0x002fe20003f25270 */
[----:B------:R-:W-:Y:S02]  /*3de0*/  UISETP.NE.AND.EX UP4, UPT, UR5, URZ, UPT, UP4 ;  /* 0x000000ff0500728c */ /* 0x000fe4000bf85340 */
[----:B------:R-:W-:Y:S02]  /*3df0*/  ULEA UR4, UR38, UR4, 0x18 ;  /* 0x0000000426047291 */ /* 0x000fe4000f8ec0ff */
[----:B------:R-:W-:Y:S02]  /*3e00*/  UISETP.NE.AND.EX UP5, UPT, UR15, URZ, UPT, UP5 ;  /* 0x000000ff0f00728c */ /* 0x000fe4000bfa5350 */
[----:B------:R-:W1:Y:S08]  /*3e10*/  LDC.64 R28, c[0x0][0x348] ;  /* 0x0000d200ff1c7b82 */ /* 0x000e700000000a00 */
[----:B------:R-:W4:Y:S08]  /*3e20*/  LDC.64 R14, c[0x0][0xb10] ;  /* 0x0002c400ff0e7b82 */ /* 0x000f300000000a00 */
[----:B------:R-:W1:Y:S08]  /*3e30*/  LDC.64 R6, c[0x0][0xb18] ;  /* 0x0002c600ff067b82 */ /* 0x000e700000000a00 */
[----:B------:R-:W1:Y:S08]  /*3e40*/  LDC.64 R4, c[0x0][0xb28] ;  /* 0x0002ca00ff047b82 */ /* 0x000e700000000a00 */
[----:B--23--:R-:W1:Y:S02]  /*3e50*/  LDC R21, c[0x0][0x374] ;  /* 0x0000dd00ff157b82 */ /* 0x00ce640000000800 */
.L_x_81:
[C---:B------:R-:W-:Y:S02]  /*3e60*/  LEA R0, R26.reuse, UR4, 0x3 ;  /* 0x000000041a007c11 */ /* 0x040fe4000f8e18ff */
[----:B------:R-:W-:Y:S02]  /*3e70*/  SHF.L.U32 R2, R25, 0x1f, RZ ;  /* 0x0000001f19027819 */ /* 0x000fe400000006ff */
[----:B------:R-:W-:Y:S02]  /*3e80*/  LEA R16, R26, UR4, 0x4 ;  /* 0x000000041a107c11 */ /* 0x000fe4000f8e20ff */
[----:B------:R-:W2:Y:S02]  /*3e90*/  SYNCS.PHASECHK.TRANS64.TRYWAIT P0, [R0+URZ+0xc0], R2 ;  /* 0x0000c002000075a7 */ /* 0x000ea400080011ff */
[----:B--2---:R-:W-:Y:S05]  /*3ea0*/  @!P0 BRA `(.L_x_74) ;  /* 0x0000003800508947 */ /* 0x004fea0003800000 */
.L_x_147:
[----:B------:R-:W-:Y:S01]  /*3eb0*/  ISETP.GE.AND P0, PT, R60, 0x1, PT ;  /* 0x000000013c00780c */ /* 0x000fe20003f06270 */
[----:B------:R-:W3:Y:S01]  /*3ec0*/  LDS.128 R16, [R16+0x150] ;  /* 0x0001500010107984 */ /* 0x000ee20000000c00 */
[----:B------:R-:W-:Y:S01]  /*3ed0*/  ISETP.NE.U32.AND P3, PT, RZ, UR14, PT ;  /* 0x0000000eff007c0c */ /* 0x000fe2000bf65070 */
[----:B--2---:R-:W-:Y:S03]  /*3ee0*/  VIADD R0, R0, 0xd0 ;  /* 0x000000d000007836 */ /* 0x004fe60000000000 */
[----:B------:R-:W-:Y:S01]  /*3ef0*/  ISETP.NE.AND.EX P3, PT, RZ, UR15, PT, P3 ;  /* 0x0000000fff007c0c */ /* 0x000fe2000bf65330 */
[----:B------:R-:W-:Y:S01]  /*3f00*/  @!PT LDS RZ, [RZ] ;  /* 0x00000000fffff984 */ /* 0x000fe20000000800 */
[----:B------:R-:W-:Y:S01]  /*3f10*/  @!PT LDS RZ, [RZ] ;  /* 0x00000000fffff984 */ /* 0x000fe20000000800 */
[----:B------:R-:W-:Y:S01]  /*3f20*/  @!PT LDS RZ, [RZ] ;  /* 0x00000000fffff984 */ /* 0x000fe20000000800 */
[----:B------:R-:W-:Y:S01]  /*3f30*/  @!PT LDS RZ, [RZ] ;  /* 0x00000000fffff984 */ /* 0x000fe20000000800 */
[----:B------:R2:W-:Y:S06]  /*3f40*/  MEMBAR.ALL.CTA ;  /* 0x0000000000007992 */ /* 0x0005ec0000008000 */
[----:B--2---:R-:W2:Y:S01]  /*3f50*/  FENCE.VIEW.ASYNC.S ;  /* 0x00000000000073c6 */ /* 0x004ea20000000000 */
[----:B------:R-:W-:Y:S04]  /*3f60*/  PRMT R0, RZ, 0x654, R0 ;  /* 0x00000654ff007816 */ /* 0x000fe80000000000 */
[----:B--2---:R2:W-:Y:S01]  /*3f70*/  SYNCS.ARRIVE.TRANS64.RED.A1T0 RZ, [R0+URZ], RZ ;  /* 0x000000ff00ff79a7 */ /* 0x0045e200081004ff */
[----:B---3--:R-:W-:Y:S11]  /*3f80*/  LOP3.LUT P4, RZ, R18, 0x1, RZ, 0xc0, !PT ;  /* 0x0000000112ff7812 */ /* 0x008ff6000788c0ff */
[----:B------:R-:W-:Y:S02]  /*3f90*/  @!UPT UIADD3 URZ, UPT, UPT, URZ, URZ, URZ ;  /* 0x000000fffffff290 */ /* 0x000fe4000fffe0ff */
[----:B------:R-:W-:Y:S02]  /*3fa0*/  @P4 MOV R11, R16 ;  /* 0x00000010000b4202 */ /* 0x000fe40000000f00 */
[----:B------:R-:W-:Y:S01]  /*3fb0*/  @P4 LOP3.LUT R10, R17, 0xffff, RZ, 0xc0, !PT ;  /* 0x0000ffff110a4812 */ /* 0x000fe200078ec0ff */
[----:B--2---:R-:W-:Y:S06]  /*3fc0*/  @!P0 BRA `(.L_x_75) ;  /* 0x0000000000a48947 */ /* 0x004fec0003800000 */
[-C--:B-1----:R-:W-:Y:S01]  /*3fd0*/  IMAD.HI.U32 R0, R21, R7.reuse, RZ ;  /* 0x0000000715007227 */ /* 0x082fe200078e00ff */
[----:B------:R-:W-:Y:S02]  /*3fe0*/  ISETP.NE.AND P0, PT, R6, 0x1, PT ;  /* 0x000000010600780c */ /* 0x000fe40003f05270 */
[----:B------:R-:W-:Y:S01]  /*3ff0*/  ISETP.NE.AND P2, PT, R60, 0x1, PT ;  /* 0x000000013c00780c */ /* 0x000fe20003f45270 */
[----:B----4-:R-:W-:Y:S01]  /*4000*/  IMAD.HI.U32 R9, R22, R14, RZ ;  /* 0x0000000e16097227 */ /* 0x010fe200078e00ff */
[----:B------:R-:W-:Y:S02]  /*4010*/  SHF.R.U32.HI R0, RZ, R20, R0 ;  /* 0x00000014ff007219 */ /* 0x000fe40000011600 */
[----:B------:R-:W-:Y:S01]  /*4020*/  ISETP.NE.AND P5, PT, R3, 0x1, PT ;  /* 0x000000010300780c */ /* 0x000fe20003fa5270 */
[----:B------:R-:W-:Y:S01]  /*4030*/  IMAD.HI.U32 R13, R10, R7, RZ ;  /* 0x000000070a0d7227 */ /* 0x000fe200078e00ff */
[----:B------:R-:W-:Y:S02]  /*4040*/  SHF.R.U32.HI R9, RZ, R15, R9 ;  /* 0x0000000fff097219 */ /* 0x000fe40000011609 */
[----:B------:R-:W-:Y:S01]  /*4050*/  SEL R0, R21, R0, !P0 ;  /* 0x0000000015007207 */ /* 0x000fe20004000000 */
[----:B------:R-:W-:Y:S01]  /*4060*/  IMAD.HI.U32 R12, R11, R14, RZ ;  /* 0x0000000e0b0c7227 */ /* 0x000fe200078e00ff */
[----:B------:R-:W-:Y:S03]  /*4070*/  SEL R9, R22, R9, !P5 ;  /* 0x0000000916097207 */ /* 0x000fe60006800000 */
[-C--:B------:R-:W-:Y:S01]  /*4080*/  IMAD.HI.U32 R8, R0, R4.reuse, RZ ;  /* 0x0000000400087227 */ /* 0x080fe200078e00ff */
[----:B------:R-:W-:Y:S03]  /*4090*/  SHF.R.U32.HI R12, RZ, R15, R12 ;  /* 0x0000000fff0c7219 */ /* 0x000fe6000001160c */
[----:B------:R-:W-:Y:S01]  /*40a0*/  IMAD.HI.U32 R2, R9, R4, RZ ;  /* 0x0000000409027227 */ /* 0x000fe200078e00ff */
[-C--:B------:R-:W-:Y:S02]  /*40b0*/  @P2 SHF.R.U32.HI R0, RZ, R5.reuse, R8 ;  /* 0x00000005ff002219 */ /* 0x080fe40000011608 */
[----:B------:R-:W-:Y:S02]  /*40c0*/  SHF.R.U32.HI R8, RZ, R20, R13 ;  /* 0x00000014ff087219 */ /* 0x000fe4000001160d */
[----:B------:R-:W-:Y:S01]  /*40d0*/  @P2 SHF.R.U32.HI R9, RZ, R5, R2 ;  /* 0x00000005ff092219 */ /* 0x000fe20000011602 */
[----:B------:R-:W-:Y:S01]  /*40e0*/  IMAD R0, R60, R0, RZ ;  /* 0x000000003c007224 */ /* 0x000fe200078e02ff */
[----:B------:R-:W-:Y:S02]  /*40f0*/  SEL R8, R10, R8, !P0 ;  /* 0x000000080a087207 */ /* 0x000fe40004000000 */
[----:B------:R-:W-:Y:S01]  /*4100*/  SEL R2, R11, R12, !P5 ;  /* 0x0000000c0b027207 */ /* 0x000fe20006800000 */
[----:B------:R-:W-:Y:S01]  /*4110*/  IMAD R12, R60, R9, RZ ;  /* 0x000000093c0c7224 */ /* 0x000fe200078e02ff */
[C---:B------:R-:W-:Y:S01]  /*4120*/  ISETP.GE.AND P0, PT, R8.reuse, R0, PT ;  /* 0x000000000800720c */ /* 0x040fe20003f06270 */
[----:B------:R-:W-:Y:S03]  /*4130*/  IMAD.HI.U32 R0, R8, R4, RZ ;  /* 0x0000000408007227 */ /* 0x000fe600078e00ff */
[----:B------:R-:W-:Y:S02]  /*4140*/  ISETP.GE.OR P0, PT, R2, R12, P0 ;  /* 0x0000000c0200720c */ /* 0x000fe40000706670 */
[-C--:B------:R-:W-:Y:S04]  /*4150*/  SHF.R.U32.HI R0, RZ, R5.reuse, R0 ;  /* 0x00000005ff007219 */ /* 0x080fe80000011600 */
[----:B------:R-:W-:Y:S05]  /*4160*/  SEL R13, R8, R0, !P2 ;  /* 0x00000000080d7207 */ /* 0x000fea0005000000 */
[----:B------:R-:W-:Y:S02]  /*4170*/  IMAD.MOV R12, RZ, RZ, -R13 ;  /* 0x000000ffff0c7224 */ /* 0x000fe400078e0a0d */
[----:B------:R-:W-:Y:S04]  /*4180*/  @!P0 IMAD.HI.U32 R0, R2, R4, RZ ;  /* 0x0000000402008227 */ /* 0x000fe800078e00ff */
[----:B------:R-:W-:Y:S01]  /*4190*/  IMAD R12, R60, R12, R8 ;  /* 0x0000000c3c0c7224 */ /* 0x000fe200078e0208 */
[----:B------:R-:W-:Y:S04]  /*41a0*/  @!P0 SHF.R.U32.HI R0, RZ, R5, R0 ;  /* 0x00000005ff008219 */ /* 0x000fe80000011600 */
[----:B------:R-:W-:Y:S04]  /*41b0*/  @!P0 SEL R0, R2, R0, !P2 ;  /* 0x0000000002008207 */ /* 0x000fe80005000000 */
[----:B------:R-:W-:Y:S01]  /*41c0*/  @!P0 IADD3 R13, PT, PT, R13, -R0, RZ ;  /* 0x800000000d0d8210 */ /* 0x000fe20007ffe0ff */
[----:B------:R-:W-:Y:S01]  /*41d0*/  @!P0 IMAD R0, R9, R12, R0 ;  /* 0x0000000c09008224 */ /* 0x000fe200078e0200 */
[----:B------:R-:W-:Y:S01]  /*41e0*/  IADD3 R9, PT, PT, -R8, RZ, RZ ;  /* 0x000000ff08097210 */ /* 0x000fe20007ffe1ff */
[--C-:B------:R-:W-:Y:S02]  /*41f0*/  IMAD.MOV R12, RZ, RZ, -R2.reuse ;  /* 0x000000ffff0c7224 */ /* 0x100fe400078e0a02 */
[----:B------:R-:W-:Y:S02]  /*4200*/  @!P0 IMAD R8, R13, R60, R2 ;  /* 0x0000003c0d088224 */ /* 0x000fe400078e0202 */
[----:B------:R-:W-:Y:S02]  /*4210*/  @!P0 IMAD.MOV.U32 R2, RZ, RZ, R0 ;  /* 0x000000ffff028224 */ /* 0x000fe400078e0000 */
[----:B------:R-:W-:Y:S02]  /*4220*/  IMAD R11, R3, R12, R11 ;  /* 0x0000000c030b7224 */ /* 0x000fe400078e020b */
[----:B------:R-:W-:Y:S02]  /*4230*/  IMAD R10, R6, R9, R10 ;  /* 0x00000009060a7224 */ /* 0x000fe400078e020a */
[----:B------:R-:W-:Y:S02]  /*4240*/  IMAD R11, R2, R3, R11 ;  /* 0x00000003020b7224 */ /* 0x000fe400078e020b */
[----:B------:R-:W-:Y:S02]  /*4250*/  IMAD R10, R8, R6, R10 ;  /* 0x00000006080a7224 */ /* 0x000fe400078e020a */
.L_x_75:
[----:B------:R-:W-:Y:S05]  /*4260*/  BRA.U UP1, `(.L_x_76) ;  /* 0x0000000101107547 */ /* 0x000fea000b800000 */
[----:B------:R-:W-:Y:S04]  /*4270*/  MOV R2, UR7 ;  /* 0x0000000700027c02 */ /* 0x000fe80008000f00 */
[----:B------:R-:W-:Y:S04]  /*4280*/  SHF.L.U32 R2, R2, 0x1f, RZ ;  /* 0x0000001f02027819 */ /* 0x000fe800000006ff */
[----:B------:R-:W2:Y:S02]  /*4290*/  SYNCS.PHASECHK.TRANS64.TRYWAIT P0, [UR4+0xb8], R2 ;  /* 0x0000b802ff0075a7 */ /* 0x000ea40008001104 */
[----:B--2---:R-:W-:Y:S05]  /*42a0*/  @!P0 BRA `(.L_x_77) ;  /* 0x0000003400648947 */ /* 0x004fea0003800000 */
.L_x_76:
[----:B------:R-:W-:Y:S05]  /*42b0*/  BRA.U !UP5, `(.L_x_78) ;  /* 0x000000010d347547 */ /* 0x000fea000b800000 */
[----:B------:R-:W-:Y:S01]  /*42c0*/  UPLOP3.LUT UP0, UPT, UPT, UPT, UP4, 0x80, 0x8 ;  /* 0x000000000008789c */ /* 0x000fe20003f0f040 */
[----:B--2---:R-:W-:Y:S02]  /*42d0*/  HFMA2 R0, -RZ, RZ, 0, 5.9604644775390625e-08 ;  /* 0x00000001ff007431 */ /* 0x004fe400000001ff */
[----:B------:R-:W-:Y:S03]  /*42e0*/  IMAD.MOV.U32 R126, RZ, RZ, 0x1 ;  /* 0x00000001ff7e7424 */ /* 0x000fe600078e00ff */
[----:B------:R-:W-:Y:S05]  /*42f0*/  PLOP3.LUT P0, PT, PT, PT, UP0, 0x80, 0x8 ;  /* 0x000000000008781c */ /* 0x000fea0003f0f008 */
[----:B------:R-:W2:Y:S01]  /*4300*/  @UP0 LDCU.64 UR8, c[0x0][0x888] ;  /* 0x00011100ff0807ac */ /* 0x000ea20008000a00 */
[----:B------:R-:W-:Y:S07]  /*4310*/  @UP0 UIMAD UR5, UR36, UR14, URZ ;  /* 0x0000000e240502a4 */ /* 0x000fee000f8e02ff */
[----:B------:R-:W-:Y:S01]  /*4320*/  @!P0 PRMT R126, R0, 0x7610, R126 ;  /* 0x00007610007e8816 */ /* 0x000fe2000000007e */
[----:B--2---:R-:W-:Y:S03]  /*4330*/  @UP0 UIMAD.WIDE UR8, UR5, 0x4, UR8 ;  /* 0x00000004050808a5 */ /* 0x004fe6000f8e0208 */
[----:B------:R-:W2:Y:S03]  /*4340*/  @!UP0 LDCU UR5, c[0x0][0x880] ;  /* 0x00011000ff0587ac */ /* 0x000ea60008000800 */
[----:B------:R-:W-:Y:S01]  /*4350*/  IMAD.U32 R8, RZ, RZ, UR8 ;  /* 0x00000008ff087e24 */ /* 0x000fe2000f8e00ff */
[----:B------:R-:W-:Y:S05]  /*4360*/  MOV R9, UR9 ;  /* 0x0000000900097c02 */ /* 0x000fea0008000f00 */
[----:B-----5:R3:W5:Y:S02]  /*4370*/  @P0 LDG.E R67, desc[UR42][R8.64] ;  /* 0x0000002a08430981 */ /* 0x020764000c1e1900 */
[----:B--23--:R-:W-:Y:S07]  /*4380*/  @!P0 IMAD.U32 R67, RZ, RZ, UR5 ;  /* 0x00000005ff438e24 */ /* 0x00cfee000f8e00ff */
.L_x_78:
[----:B-----5:R-:W-:Y:S01]  /*4390*/  @!P3 FSETP.EQ.AND P2, PT, R67, RZ, PT ;  /* 0x000000ff4300b20b */ /* 0x020fe20003f42000 */
[----:B------:R-:W-:Y:S01]  /*43a0*/  @!UPT UIADD3 URZ, UPT, UPT, URZ, URZ, URZ ;  /* 0x000000fffffff290 */ /* 0x000fe2000fffe0ff */
[----:B------:R-:W-:Y:S11]  /*43b0*/  @!P3 BRA `(.L_x_79) ;  /* 0x000000000014b947 */ /* 0x000ff60003800000 */
[----:B------:R-:W-:Y:S02]  /*43c0*/  LOP3.LUT P0, RZ, R126, 0xff, RZ, 0xc0, !PT ;  /* 0x000000ff7eff7812 */ /* 0x000fe4000780c0ff */
[----:B------:R-:W-:Y:S04]  /*43d0*/  PLOP3.LUT P2, PT, PT, PT, UP0, 0x80, 0x8 ;  /* 0x000000000008781c */ /* 0x000fe80003f4f008 */
[----:B------:R-:W-:Y:S07]  /*43e0*/  PLOP3.LUT P2, PT, P2, PT, PT, 0x8, 0x80 ;  /* 0x000000000080781c */ /* 0x000fee000174e170 */
[----:B------:R-:W-:Y:S11]  /*43f0*/  @P0 FSETP.EQ.AND P2, PT, R67, RZ, PT ;  /* 0x000000ff4300020b */ /* 0x000ff60003f42000 */
[----:B------:R-:W-:Y:S02]  /*4400*/  @!UPT UIADD3 URZ, UPT, UPT, URZ, URZ, URZ ;  /* 0x000000fffffff290 */ /* 0x000fe4000fffe0ff */
.L_x_79:
[----:B------:R-:W3:Y:S01]  /*4410*/  LDC.64 R8, c[0x0][0xb10] ;  /* 0x0002c400ff087b82 */ /* 0x000ee20000000a00 */
[----:B------:R-:W-:Y:S01]  /*4420*/  ULEA UR13, UR6, UR4, 0x3 ;  /* 0x00000004060d7291 */ /* 0x000fe2000f8e18ff */
[----:B------:R-:W-:Y:S01]  /*4430*/  SHF.L.U32 R30, R27, 0x1f, RZ ;  /* 0x0000001f1b1e7819 */ /* 0x000fe200000006ff */
[----:B------:R-:W-:Y:S01]  /*4440*/  VIADD R26, R26, 0x1 ;  /* 0x000000011a1a7836 */ /* 0x000fe20000000000 */
[----:B------:R-:W-:Y:S04]  /*4450*/  @P4 SHF.R.U32.HI R24, RZ, 0x10, R17 ;  /* 0x00000010ff184819 */ /* 0x000fe80000011611 */
[----:B------:R-:W5:Y:S02]  /*4460*/  LDC.64 R12, c[0x0][0xb18] ;  /* 0x0002c600ff0c7b82 */ /* 0x000f640000000a00 */
[----:B------:R-:W1:Y:S01]  /*4470*/  SYNCS.PHASECHK.TRANS64.TRYWAIT P5, [UR13+0xa0], R30 ;  /* 0x0000a01eff0075a7 */ /* 0x000e6200080a110d */
[C---:B---3--:R-:W-:Y:S05]  /*4480*/  @!P1 IMAD.HI.U32 R8, R11.reuse, R8, RZ ;  /* 0x000000080b089227 */ /* 0x048fea00078e00ff */
[----:B--2---:R-:W2:Y:S01]  /*4490*/  @!P1 LDC R0, c[0x0][0xb20] ;  /* 0x0002c800ff009b82 */ /* 0x004ea20000000800 */
[----:B------:R-:W-:Y:S01]  /*44a0*/  @!P1 SHF.R.U32.HI R8, RZ, R9, R8 ;  /* 0x00000009ff089219 */ /* 0x000fe20000011608 */
[----:B-----5:R-:W-:Y:S01]  /*44b0*/  @!P1 IMAD.HI.U32 R13, R10, R13, RZ ;  /* 0x0000000d0a0d9227 */ /* 0x020fe200078e00ff */
[----:B------:R-:W-:Y:S05]  /*44c0*/  @!P1 ISETP.NE.AND P0, PT, R12, 0x1, PT ;  /* 0x000000010c00980c */ /* 0x000fea0003f05270 */
[----:B------:R-:W3:Y:S01]  /*44d0*/  @!P1 LDC R2, c[0x0][0xb0c] ;  /* 0x0002c300ff029b82 */ /* 0x000ee20000000800 */
[----:B--2---:R-:W-:Y:S02]  /*44e0*/  @!P1 SHF.R.U32.HI R0, RZ, R0, R13 ;  /* 0x00000000ff009219 */ /* 0x004fe4000001160d */
[----:B---3--:R-:W-:Y:S02]  /*44f0*/  @!P1 ISETP.NE.AND P3, PT, R2, 0x1, PT ;  /* 0x000000010200980c */ /* 0x008fe40003f65270 */
[----:B------:R-:W-:Y:S02]  /*4500*/  @!P1 SEL R9, R10, R0, !P0 ;  /* 0x000000000a099207 */ /* 0x000fe40004000000 */
[----:B------:R-:W-:Y:S02]  /*4510*/  ELECT P0, URZ, PT ;  /* 0x0000000000ff782f */ /* 0x000fe40003800000 */
[----:B------:R-:W-:Y:S05]  /*4520*/  @!P1 SEL R8, R11, R8, !P3 ;  /* 0x000000080b089207 */ /* 0x000fea0005800000 */
[----:B------:R-:W-:Y:S02]  /*4530*/  @!P1 IMAD.IADD R0, R9, 0x1, -R8 ;  /* 0x0000000109009824 */ /* 0x000fe400078e0a08 */
[----:B------:R-:W-:Y:S02]  /*4540*/  @!P1 IMAD.IADD R8, R8, 0x1, -R9 ;  /* 0x0000000108089824 */ /* 0x000fe400078e0a09 */
[----:B------:R-:W-:Y:S02]  /*4550*/  @!P1 IMAD R11, R0, R2, R11 ;  /* 0x00000002000b9224 */ /* 0x000fe400078e020b */
[----:B------:R-:W-:Y:S01]  /*4560*/  @!P1 IMAD R10, R8, R12, R10 ;  /* 0x0000000c080a9224 */ /* 0x000fe200078e020a */
[----:B-1----:R-:W-:Y:S06]  /*4570*/  @!P5 BRA `(.L_x_80) ;  /* 0x0000003000c8d947 */ /* 0x002fec0003800000 */
.L_x_150:
[----:B------:R-:W-:Y:S01]  /*4580*/  UIADD3 UR25, UPT, UPT, UR13, 0x90, URZ ;  /* 0x000000900d197890 */ /* 0x000fe2000fffe0ff */
[----:B------:R-:W-:Y:S01]  /*4590*/  PLOP3.LUT P0, PT, P2, P0, PT, 0xf2, 0x2f ;  /* 0x00000000002f781c */ /* 0x000fe20001701e72 */
[----:B------:R-:W-:Y:S01]  /*45a0*/  UMOV UR22, 0x0 ;  /* 0x0000000000167882 */ /* 0x000fe20000000000 */
[----:B------:R-:W-:Y:S01]  /*45b0*/  UMOV UR23, 0x10000000 ;  /* 0x1000000000177882 */ /* 0x000fe20000000000 */
[----:B------:R-:W-:Y:S01]  /*45c0*/  UPRMT UR21, UR38, 0x654, UR25 ;  /* 0x0000065426157896 */ /* 0x000fe20008000019 */
[----:B------:R-:W-:Y:S01]  /*45d0*/  UMOV UR28, UR36 ;  /* 0x00000024001c7c82 */ /* 0x000fe20008000000 */
[----:B------:R-:W-:Y:S01]  /*45e0*/  UMOV UR20, UR36 ;  /* 0x0000002400147c82 */ /* 0x000fe20008000000 */
[----:B------:R-:W-:Y:S01]  /*45f0*/  UMOV UR17, UR25 ;  /* 0x0000001900117c82 */ /* 0x000fe20008000000 */
[----:B------:R-:W-:Y:S01]  /*4600*/  UMOV UR12, UR36 ;  /* 0x00000024000c7c82 */ /* 0x000fe20008000000 */
[----:B------:R-:W-:Y:S05]  /*4610*/  @P4 R2UR UR36, R24 ;  /* 0x00000000182442ca */ /* 0x000fea00000e0000 */
[----:B------:R-:W-:Y:S01]  /*4620*/  @!P0 IADD3 R2, P2, PT, R28, 0x580, RZ ;  /* 0x000005801c028810 */ /* 0x000fe20007f5e0ff */
[----:B------:R-:W-:Y:S01]  /*4630*/  @!P0 IMAD R124, R124, 0x30, RZ ;  /* 0x000000307c7c8824 */ /* 0x000fe200078e02ff */
[----:B------:R-:W-:Y:S01]  /*4640*/  VOTEU.ALL UP3, P0 ;  /* 0x0000000000ff7886 */ /* 0x000fe20000060000 */
[----:B------:R-:W-:Y:S01]  /*4650*/  VOTEU.ALL UP2, P0 ;  /* 0x0000000000ff7886 */ /* 0x000fe20000040000 */
[----:B------:R-:W-:Y:S01]  /*4660*/  @!P0 R2UR UR9, R2 ;  /* 0x00000000020982ca */ /* 0x000fe200000e0000 */
[----:B-1----:R-:W-:Y:S01]  /*4670*/  @!P0 IMAD.X R0, RZ, RZ, R29, P2 ;  /* 0x000000ffff008224 */ /* 0x002fe200010e061d */
[----:B------:R-:W-:Y:S01]  /*4680*/  @!P0 R2UR UR26, R124 ;  /* 0x000000007c1a82ca */ /* 0x000fe200000e0000 */
[----:B------:R-:W-:Y:S01]  /*4690*/  @!P0 IMAD.SHL.U32 R125, R125, 0x80, RZ ;  /* 0x000000807d7d8824 */ /* 0x000fe200078e00ff */
[----:B------:R-:W-:Y:S01]  /*46a0*/  VOTEU.ALL UP1, P0 ;  /* 0x0000000000ff7886 */ /* 0x000fe20000020000 */
[----:B------:R-:W-:Y:S01]  /*46b0*/  IMAD.IADD R124, R10, 0x1, R122 ;  /* 0x000000010a7c7824 */ /* 0x000fe200078e027a */
[----:B------:R-:W-:Y:S02]  /*46c0*/  @!P0 R2UR UR8, R0 ;  /* 0x00000000000882ca */ /* 0x000fe400000e0000 */
[----:B------:R-:W-:Y:S01]  /*46d0*/  @!P0 R2UR UR27, R125 ;  /* 0x000000007d1b82ca */ /* 0x000fe200000e0000 */
[----:B------:R-:W-:Y:S01]  /*46e0*/  @!UP1 UIMAD UR5, UR6, 0x3000, UR4 ;  /* 0x00003000060598a4 */ /* 0x000fe2000f8e0204 */
[----:B------:R-:W-:Y:S03]  /*46f0*/  IMAD.IADD R125, R11, 0x1, R123 ;  /* 0x000000010b7d7824 */ /* 0x000fe600078e027b */
[----:B------:R-:W-:Y:S01]  /*4700*/  @!UP1 UIADD3 UR24, UPT, UPT, UR5, 0x200, URZ ;  /* 0x0000020005189890 */ /* 0x000fe2000fffe0ff */
[----:B------:R-:W-:Y:S01]  /*4710*/  IMAD.U32 R8, RZ, RZ, UR9 ;  /* 0x00000009ff087e24 */ /* 0x000fe2000f8e00ff */
[----:B------:R-:W-:Y:S02]  /*4720*/  @!UP1 UIADD3 UR18, UPT, UPT, UR26, 0x10, URZ ;  /* 0x000000101a129890 */ /* 0x000fe4000fffe0ff */
[----:B------:R-:W-:Y:S02]  /*4730*/  @!UP1 UIADD3 UR16, UPT, UPT, UR5, 0x1200, URZ ;  /* 0x0000120005109890 */ /* 0x000fe4000fffe0ff */
[----:B------:R-:W-:Y:S01]  /*4740*/  IMAD.U32 R9, RZ, RZ, UR8 ;  /* 0x00000008ff097e24 */ /* 0x000fe2000f8e00ff */
[----:B------:R-:W-:Y:S01]  /*4750*/  @!P0 R2UR UR30, R8 ;  /* 0x00000000081e82ca */ /* 0x000fe200000e0000 */
[----:B------:R-:W-:Y:S01]  /*4760*/  UMOV UR19, UR27 ;  /* 0x0000001b00137c82 */ /* 0x000fe20008000000 */
[----:B------:R-:W-:Y:S02]  /*4770*/  @!UP1 UIADD3 UR10, UPT, UPT, UR26, 0x20, URZ ;  /* 0x000000201a0a9890 */ /* 0x000fe4000fffe0ff */
[----:B------:R-:W-:Y:S01]  /*4780*/  @!P0 R2UR UR31, R9 ;  /* 0x00000000091f82ca */ /* 0x000fe200000e0000 */
[----:B------:R-:W-:Y:S01]  /*4790*/  @!UP1 UIADD3 UR8, UPT, UPT, UR5, 0x2200, URZ ;  /* 0x0000220005089890 */ /* 0x000fe2000fffe0ff */
[----:B------:R-:W-:Y:S01]  /*47a0*/  VOTEU.ALL UP1, P0 ;  /* 0x0000000000ff7886 */ /* 0x000fe20000020000 */
[----:B------:R-:W-:Y:S01]  /*47b0*/  UMOV UR9, UR25 ;  /* 0x0000001900097c82 */ /* 0x000fe20008000000 */
[----:B------:R-:W-:Y:S09]  /*47c0*/  UMOV UR11, UR27 ;  /* 0x0000001b000b7c82 */ /* 0x000ff20008000000 */
[----:B------:R2:W-:Y:S01]  /*47d0*/  @!UP3 UTMALDG.3D [UR24], [UR30], desc[UR22] ;  /* 0x000016181e00b5b4 */ /* 0x0005e20008011000 */
[----:B------:R2:W-:Y:S01]  /*47e0*/  @!UP2 UTMALDG.3D [UR16], [UR30], desc[UR22] ;  /* 0x000016101e00a5b4 */ /* 0x0005e20008011000 */
[----:B------:R2:W-:Y:S01]  /*47f0*/  @!UP1 UTMALDG.3D [UR8], [UR30], desc[UR22] ;  /* 0x000016081e0095b4 */ /* 0x0005e20008011000 */
[----:B------:R2:W-:Y:S01]  /*4800*/  @!P0 SYNCS.ARRIVE.TRANS64.RED.A0TR RZ, [UR13+0x90], R23 ;  /* 0x00009017ffff89a7 */ /* 0x0005e2000830040d */
[C---:B------:R-:W-:Y:S04]  /*4810*/  ISETP.NE.AND P0, PT, R26.reuse, 0x2, PT ;  /* 0x000000021a00780c */ /* 0x040fe80003f05270 */
[----:B------:R-:W-:Y:S02]  /*4820*/  SEL R0, RZ, 0x1, P0 ;  /* 0x00000001ff007807 */ /* 0x000fe40000000000 */
[----:B------:R-:W-:Y:S02]  /*4830*/  SEL R26, R26, RZ, P0 ;  /* 0x000000ff1a1a7207 */ /* 0x000fe40000000000 */
[----:B------:R-:W-:Y:S01]  /*4840*/  LOP3.LUT R25, R25, R0, RZ, 0x3c, !PT ;  /* 0x0000000019197212 */ /* 0x000fe200078e3cff */
[----:B------:R-:W-:Y:S01]  /*4850*/  SYNCS.ARRIVE.TRANS64.RED.A1T0 RZ, [UR21], RZ ;  /* 0x000000ffffff79a7 */ /* 0x000fe20008100415 */
[----:B------:R-:W-:Y:S04]  /*4860*/  UIADD3 UR21, UPT, UPT, UR6, 0x1, URZ ;  /* 0x0000000106157890 */ /* 0x000fe8000fffe0ff */
[----:B------:R-:W-:Y:S04]  /*4870*/  UISETP.NE.AND UP1, UPT, UR21, 0x2, UPT ;  /* 0x000000021500788c */ /* 0x000fe8000bf25270 */
[----:B------:R-:W-:Y:S02]  /*4880*/  USEL UR13, URZ, 0x1, UP1 ;  /* 0x00000001ff0d7887 */ /* 0x000fe40008800000 */
[----:B------:R-:W-:Y:S02]  /*4890*/  USEL UR6, UR21, URZ, UP1 ;  /* 0x000000ff15067287 */ /* 0x000fe40008800000 */
[----:B------:R-:W-:Y:S02]  /*48a0*/  UPLOP3.LUT UP1, UPT, UPT, UPT, UPT, 0x80, 0x8 ;  /* 0x000000000008789c */ /* 0x000fe40003f2f070 */
[----:B------:R-:W-:Y:S01]  /*48b0*/  LOP3.LUT R27, R27, UR13, RZ, 0x3c, !PT ;  /* 0x0000000d1b1b7c12 */ /* 0x000fe2000f8e3cff */
[----:B--2---:R-:W-:Y:S08]  /*48c0*/  @P4 BRA `(.L_x_81) ;  /* 0xfffffff400644947 */ /* 0x004ff0000383ffff */
[----:B------:R-:W-:Y:S01]  /*48d0*/  UIADD3 UR5, UPT, UPT, UR4, 0xa0, URZ ;  /* 0x000000a004057890 */ /* 0x000fe2000fffe0ff */
[----:B------:R-:W-:-:S03]  /*48e0*/  SHF.L.U32 R2, R27, 0x1f, RZ ;  /* 0x0000001f1b027819 */ /* 0x000fc600000006ff */
[----:B------:R-:W-:-:S09]  /*48f0*/  ULEA UR4, UR6, UR5, 0x3 ;  /* 0x0000000506047291 */ /* 0x000fd2000f8e18ff */
[----:B------:R-:W1:Y:S02]  /*4900*/  SYNCS.PHASECHK.TRANS64.TRYWAIT P0, [UR4], R2 ;  /* 0x00000002ff0075a7 */ /* 0x000e640008001104 */
[----:B-1----:R-:W-:Y:S05]  /*4910*/  @!P0 BRA `(.L_x_82) ;  /* 0x0000002c00f88947 */ /* 0x002fea0003800000 */
.L_x_152:
[----:B------:R-:W-:-:S04]  /*4920*/  UIADD3 UR6, UPT, UPT, UR6, 0x1, URZ ;  /* 0x0000000106067890 */ /* 0x000fc8000fffe0ff */
[----:B------:R-:W-:-:S04]  /*4930*/  UISETP.NE.AND UP0, UPT, UR6, 0x2, UPT ;  /* 0x000000020600788c */ /* 0x000fc8000bf05270 */
[----:B------:R-:W-:Y:S02]  /*4940*/  USEL UR4, URZ, 0x1, UP0 ;  /* 0x00000001ff047887 */ /* 0x000fe40008000000 */
[----:B------:R-:W-:-:S04]  /*4950*/  USEL UR6, UR6, URZ, UP0 ;  /* 0x000000ff06067287 */ /* 0x000fc80008000000 */
[----:B------:R-:W-:Y:S01]  /*4960*/  ULEA UR6, UR6, UR5, 0x3 ;  /* 0x0000000506067291 */ /* 0x000fe2000f8e18ff */
[----:B-1----:R-:W-:-:S04]  /*4970*/  LOP3.LUT R2, R27, UR4, RZ, 0x3c, !PT ;  /* 0x000000041b027c12 */ /* 0x002fc8000f8e3cff */
[----:B------:R-:W-:Y:S01]  /*4980*/  SHF.L.U32 R2, R2, 0x1f, RZ ;  /* 0x0000001f02027819 */ /* 0x000fe200000006ff */
[----:B------:R-:W-:-:S07]  /*4990*/  IMAD.U32 R0, RZ, RZ, UR6 ;  /* 0x00000006ff007e24 */ /* 0x000fce000f8e00ff */
.L_x_83:
[----:B-1----:R1:W2:Y:S02]  /*49a0*/  SYNCS.PHASECHK.TRANS64.TRYWAIT P0, [R0+URZ], R2 ;  /* 0x00000002000075a7 */ /* 0x0022a400080011ff */
[----:B--2---:R-:W-:Y:S05]  /*49b0*/  @!P0 NANOSLEEP.SYNCS 0x989680 ;  /* 0x009896800000895d */ /* 0x004fea0003900000 */
[----:B------:R-:W2:Y:S02]  /*49c0*/  @!P0 SYNCS.PHASECHK.TRANS64 P0, [R0+URZ], R2 ;  /* 0x00000002000085a7 */ /* 0x000ea400080010ff */
[----:B--2---:R-:W-:Y:S05]  /*49d0*/  @P0 EXIT ;  /* 0x000000000000094d */ /* 0x004fea0003800000 */
[----:B------:R-:W-:Y:S05]  /*49e0*/  BRA `(.L_x_83) ;  /* 0xfffffffc00ec7947 */ /* 0x000fea000383ffff */
.L_x_73:
[----:B------:R-:W-:-:S06]  /*49f0*/  UISETP.GE.AND UP1, UPT, UR8, 0x4, UPT ;  /* 0x000000040800788c */ /* 0x000fcc000bf26270 */
[----:B------:R-:W-:-:S13]  /*4a00*/  PLOP3.LUT P0, PT, PT, PT, UP1, 0x80, 0x8 ;  /* 0x000000000008781c */ /* 0x000fda0003f0f018 */
[----:B------:R-:W-:Y:S05]  /*4a10*/  @!P0 EXIT ;  /* 0x000000000000894d */ /* 0x000fea0003800000 */
[----:B------:R-:W-:Y:S01]  /*4a20*/  BAR.SYNC.DEFER_BLOCKING 0x6, 0xa0 ;  /* 0x0182800000007b1d */ /* 0x000fe20000010000 */
[C---:B------:R-:W-:Y:S02]  /*4a30*/  IMAD.SHL.U32 R2, R138.reuse, 0x10, RZ ;  /* 0x000000108a027824 */ /* 0x040fe400078e00ff */
[----:B------:R-:W-:Y:S02]  /*4a40*/  HFMA2 R137, -RZ, RZ, 0, 5.9604644775390625e-08 ;  /* 0x00000001ff897431 */ /* 0x000fe400000001ff */
[C---:B------:R-:W-:Y:S01]  /*4a50*/  IMAD.U32 R22, R138.reuse, 0x10000, RZ ;  /* 0x000100008a167824 */ /* 0x040fe200078e00ff */
[----:B------:R-:W-:Y:S01]  /*4a60*/  MOV R141, RZ ;  /* 0x000000ff008d7202 */ /* 0x000fe20000000f00 */
[----:B------:R-:W-:Y:S01]  /*4a70*/  IMAD.SHL.U32 R130, R138, 0x2, RZ ;  /* 0x000000028a827824 */ /* 0x000fe200078e00ff */
[----:B------:R-:W-:Y:S01]  /*4a80*/  UMOV UR37, 0x400 ;  /* 0x0000040000257882 */ /* 0x000fe20000000000 */
[----:B------:R-:W1:Y:S01]  /*4a90*/  LDC R129, c[0x0][0x370] ;  /* 0x0000dc00ff817b82 */ /* 0x000e620000000800 */
[----:B------:R-:W-:Y:S01]  /*4aa0*/  ULEA UR37, UR38, UR37, 0x18 ;  /* 0x0000002526257291 */ /* 0x000fe2000f8ec0ff */
[----:B------:R-:W-:Y:S01]  /*4ab0*/  LOP3.LUT P0, R3, R2, 0x40, RZ, 0xc0, !PT ;  /* 0x0000004002037812 */ /* 0x000fe2000780c0ff */
[----:B------:R-:W-:Y:S01]  /*4ac0*/  IMAD.MOV.U32 R66, RZ, RZ, RZ ;  /* 0x000000ffff427224 */ /* 0x000fe200078e00ff */
[----:B------:R-:W-:Y:S01]  /*4ad0*/  LOP3.LUT R22, R22, 0x600000, RZ, 0xc0, !PT ;  /* 0x0060000016167812 */ /* 0x000fe200078ec0ff */
[----:B------:R-:W-:Y:S01]  /*4ae0*/  IMAD.MOV.U32 R136, RZ, RZ, RZ ;  /* 0x000000ffff887224 */ /* 0x000fe200078e00ff */
[----:B------:R-:W-:-:S02]  /*4af0*/  LOP3.LUT R130, R3, 0x8, R130, 0xf8, !PT ;  /* 0x0000000803827812 */ /* 0x000fc400078ef882 */
[----:B------:R-:W-:Y:S01]  /*4b00*/  CS2R R134, SRZ ;  /* 0x0000000000867805 */ /* 0x000fe2000001ff00 */
[----:B------:R-:W2:Y:S01]  /*4b10*/  LDC R62, c[0x0][0xb0c] ;  /* 0x0002c300ff3e7b82 */ /* 0x000ea20000000800 */
[----:B------:R-:W-:Y:S01]  /*4b20*/  P2R R132, PR, RZ, 0x1 ;  /* 0x00000001ff847803 */ /* 0x000fe20000000000 */
[----:B------:R-:W4:Y:S01]  /*4b30*/  LDCU.64 UR48, c[0x0][0x348] ;  /* 0x00006900ff3077ac */ /* 0x000f220008000a00 */
[----:B------:R-:W-:Y:S02]  /*4b40*/  LOP3.LUT R130, R130, 0x7b0, R2, 0xf8, !PT ;  /* 0x000007b082827812 */ /* 0x000fe400078ef802 */
[----:B------:R-:W-:Y:S01]  /*4b50*/  LOP3.LUT R138, R138, 0x60, RZ, 0xc0, !PT ;  /* 0x000000608a8a7812 */ /* 0x000fe200078ec0ff */
[----:B------:R-:W1:Y:S02]  /*4b60*/  LDCU.64 UR40, c[0x0][0x888] ;  /* 0x00011100ff2877ac */ /* 0x000e640008000a00 */
[----:B------:R-:W1:Y:S01]  /*4b70*/  LDC R127, c[0x0][0xb20] ;  /* 0x0002c800ff7f7b82 */ /* 0x000e620000000800 */
[----:B------:R-:W3:Y:S01]  /*4b80*/  LDS R0, [UR37+0x170] ;  /* 0x00017025ff007984 */ /* 0x000ee20008000800 */
[----:B------:R-:W-:Y:S01]  /*4b90*/  UIADD3 UR46, UPT, UPT, UR37, 0x200, URZ ;  /* 0x00000200252e7890 */ /* 0x000fe2000fffe0ff */
[----:B------:R-:W-:Y:S01]  /*4ba0*/  UMOV UR39, URZ ;  /* 0x000000ff00277c82 */ /* 0x000fe20008000000 */
[----:B------:R-:W-:-:S04]  /*4bb0*/  UMOV UR45, URZ ;  /* 0x000000ff002d7c82 */ /* 0x000fc80008000000 */
[----:B------:R-:W1:Y:S08]  /*4bc0*/  LDC R61, c[0x0][0xb30] ;  /* 0x0002cc00ff3d7b82 */ /* 0x000e700000000800 */
[----:B------:R-:W1:Y:S08]  /*4bd0*/  LDC.64 R120, c[0x0][0xb10] ;  /* 0x0002c400ff787b82 */ /* 0x000e700000000a00 */
[----:B------:R-:W1:Y:S08]  /*4be0*/  LDC.64 R58, c[0x0][0xb18] ;  /* 0x0002c600ff3a7b82 */ /* 0x000e700000000a00 */
[----:B------:R-:W1:Y:S08]  /*4bf0*/  LDC.64 R116, c[0x0][0x888] ;  /* 0x00022200ff747b82 */ /* 0x000e700000000a00 */
[----:B------:R-:W1:Y:S01]  /*4c00*/  LDC.64 R56, c[0x0][0xb28] ;  /* 0x0002ca00ff387b82 */ /* 0x000e620000000a00 */
[----:B---3--:R-:W-:-:S07]  /*4c10*/  IMAD.IADD R22, R0, 0x1, R22 ;  /* 0x0000000100167824 */ /* 0x008fce00078e0216 */
[----:B------:R-:W3:Y:S08]  /*4c20*/  LDC.64 R118, c[0x0][0x890] ;  /* 0x00022400ff767b82 */ /* 0x000ef00000000a00 */
[----:B------:R-:W1:Y:S08]  /*4c30*/  LDC.64 R114, c[0x0][0x8b0] ;  /* 0x00022c00ff727b82 */ /* 0x000e700000000a00 */
[----:B------:R-:W1:Y:S08]  /*4c40*/  LDC.64 R112, c[0x0][0x8a8] ;  /* 0x00022a00ff707b82 */ /* 0x000e700000000a00 */
[----:B--2-4-:R-:W1:Y:S02]  /*4c50*/  LDC R128, c[0x0][0x374] ;  /* 0x0000dd00ff807b82 */ /* 0x014e640000000800 */
.L_x_105:
[----:B------:R-:W-:Y:S02]  /*4c60*/  LEA R0, R141, UR37, 0x3 ;  /* 0x000000258d007c11 */ /* 0x000fe4000f8e18ff */
[----:B------:R-:W-:Y:S02]  /*4c70*/  SHF.L.U32 R2, R135, 0x1f, RZ ;  /* 0x0000001f87027819 */ /* 0x000fe400000006ff */
[----:B------:R-:W-:Y:S02]  /*4c80*/  LEA R16, R141, UR37, 0x4 ;  /* 0x000000258d107c11 */ /* 0x000fe4000f8e20ff */
[----:B--2---:R-:W2:Y:S02]  /*4c90*/  SYNCS.PHASECHK.TRANS64.TRYWAIT P0, [R0+URZ+0xc0], R2 ;  /* 0x0000c002000075a7 */ /* 0x004ea400080011ff */
[----:B-12---:R-:W-:Y:S05]  /*4ca0*/  @!P0 BRA `(.L_x_84) ;  /* 0x0000002c002c8947 */ /* 0x006fea0003800000 */
.L_x_153:
[----:B------:R-:W4:Y:S01]  /*4cb0*/  LDC.64 R10, c[0x0][0xb10] ;  /* 0x0002c400ff0a7b82 */ /* 0x000f220000000a00 */
[----:B------:R-:W3:Y:S01]  /*4cc0*/  LDS.128 R16, [R16+0x150] ;  /* 0x0001500010107984 */ /* 0x000ee20000000c00 */
[----:B-1----:R-:W-:Y:S01]  /*4cd0*/  ISETP.NE.AND P1, PT, R61, 0x1, PT ;  /* 0x000000013d00780c */ /* 0x002fe20003f25270 */
[----:B--2---:R-:W-:Y:S01]  /*4ce0*/  VIADD R0, R0, 0xd0 ;  /* 0x000000d000007836 */ /* 0x004fe20000000000 */
[----:B------:R-:W-:Y:S04]  /*4cf0*/  ISETP.GE.AND P0, PT, R60, 0x1, PT ;  /* 0x000000013c00780c */ /* 0x000fe80003f06270 */
[----:B------:R-:W1:Y:S01]  /*4d00*/  LDC.64 R8, c[0x0][0xb18] ;  /* 0x0002c600ff087b82 */ /* 0x000e620000000a00 */
[----:B------:R-:W-:Y:S01]  /*4d10*/  PRMT R0, RZ, 0x654, R0 ;  /* 0x00000654ff007816 */ /* 0x000fe20000000000 */
[----:B------:R-:W-:Y:S01]  /*4d20*/  @!PT LDS RZ, [RZ] ;  /* 0x00000000fffff984 */ /* 0x000fe20000000800 */
[----:B------:R-:W-:Y:S01]  /*4d30*/  @!PT LDS RZ, [RZ] ;  /* 0x00000000fffff984 */ /* 0x000fe20000000800 */
[----:B------:R-:W-:Y:S01]  /*4d40*/  @!PT LDS RZ, [RZ] ;  /* 0x00000000fffff984 */ /* 0x000fe20000000800 */
[----:B------:R-:W-:Y:S01]  /*4d50*/  @!PT LDS RZ, [RZ] ;  /* 0x00000000fffff984 */ /* 0x000fe20000000800 */
[----:B------:R2:W-:Y:S06]  /*4d60*/  MEMBAR.ALL.CTA ;  /* 0x0000000000007992 */ /* 0x0005ec0000008000 */
[----:B--2---:R-:W2:Y:S01]  /*4d70*/  FENCE.VIEW.ASYNC.S ;  /* 0x00000000000073c6 */ /* 0x004ea20000000000 */
[----:B------:R-:W1:Y:S08]  /*4d80*/  @!P1 LDC R12, c[0x0][0xb20] ;  /* 0x0002c800ff0c9b82 */ /* 0x000e700000000800 */
[----:B------:R-:W1:Y:S01]  /*4d90*/  @!P1 LDC R7, c[0x0][0xb0c] ;  /* 0x0002c300ff079b82 */ /* 0x000e620000000800 */
[----:B--2---:R2:W-:Y:S01]  /*4da0*/  SYNCS.ARRIVE.TRANS64.RED.A1T0 RZ, [R0+URZ], RZ ;  /* 0x000000ff00ff79a7 */ /* 0x0045e200081004ff */
[----:B---3--:R-:W-:Y:S04]  /*4db0*/  LOP3.LUT P4, RZ, R18, 0x1, RZ, 0xc0, !PT ;  /* 0x0000000112ff7812 */ /* 0x008fe8000788c0ff */
[----:B------:R-:W-:Y:S09]  /*4dc0*/  P2R R139, PR, RZ, 0x10 ;  /* 0x00000010ff8b7803 */ /* 0x000ff20000000000 */
[----:B------:R-:W-:Y:S02]  /*4dd0*/  @P4 MOV R64, R16 ;  /* 0x0000001000404202 */ /* 0x000fe40000000f00 */
[----:B------:R-:W-:Y:S01]  /*4de0*/  @P4 LOP3.LUT R63, R17, 0xffff, RZ, 0xc0, !PT ;  /* 0x0000ffff113f4812 */ /* 0x000fe200078ec0ff */
[----:B--2-4-:R-:W-:Y:S06]  /*4df0*/  @!P0 BRA `(.L_x_85) ;  /* 0x0000000000a48947 */ /* 0x014fec0003800000 */
[----:B------:R-:W-:Y:S01]  /*4e00*/  IMAD.HI.U32 R0, R128, R59, RZ ;  /* 0x0000003b80007227 */ /* 0x000fe200078e00ff */
[----:B------:R-:W-:Y:S02]  /*4e10*/  ISETP.NE.AND P0, PT, R58, 0x1, PT ;  /* 0x000000013a00780c */ /* 0x000fe40003f05270 */
[----:B------:R-:W-:Y:S01]  /*4e20*/  ISETP.NE.AND P2, PT, R60, 0x1, PT ;  /* 0x000000013c00780c */ /* 0x000fe20003f45270 */
[----:B------:R-:W-:Y:S01]  /*4e30*/  IMAD.HI.U32 R4, R129, R120, RZ ;  /* 0x0000007881047227 */ /* 0x000fe200078e00ff */
[----:B------:R-:W-:Y:S02]  /*4e40*/  SHF.R.U32.HI R0, RZ, R127, R0 ;  /* 0x0000007fff007219 */ /* 0x000fe40000011600 */
[----:B------:R-:W-:Y:S01]  /*4e50*/  ISETP.NE.AND P3, PT, R62, 0x1, PT ;  /* 0x000000013e00780c */ /* 0x000fe20003f65270 */
[----:B------:R-:W-:Y:S01]  /*4e60*/  IMAD.HI.U32 R6, R63, R59, RZ ;  /* 0x0000003b3f067227 */ /* 0x000fe200078e00ff */
[-C--:B------:R-:W-:Y:S02]  /*4e70*/  SHF.R.U32.HI R4, RZ, R121.reuse, R4 ;  /* 0x00000079ff047219 */ /* 0x080fe40000011604 */
[----:B------:R-:W-:Y:S01]  /*4e80*/  SEL R0, R128, R0, !P0 ;  /* 0x0000000080007207 */ /* 0x000fe20004000000 */
[----:B------:R-:W-:Y:S01]  /*4e90*/  IMAD.HI.U32 R5, R64, R120, RZ ;  /* 0x0000007840057227 */ /* 0x000fe200078e00ff */
[----:B------:R-:W-:Y:S03]  /*4ea0*/  SEL R4, R129, R4, !P3 ;  /* 0x0000000481047207 */ /* 0x000fe60005800000 */
[-C--:B------:R-:W-:Y:S01]  /*4eb0*/  IMAD.HI.U32 R3, R0, R56.reuse, RZ ;  /* 0x0000003800037227 */ /* 0x080fe200078e00ff */
[----:B------:R-:W-:Y:S03]  /*4ec0*/  SHF.R.U32.HI R5, RZ, R121, R5 ;  /* 0x00000079ff057219 */ /* 0x000fe60000011605 */
[----:B------:R-:W-:Y:S01]  /*4ed0*/  IMAD.HI.U32 R2, R4, R56, RZ ;  /* 0x0000003804027227 */ /* 0x000fe200078e00ff */
[----:B------:R-:W-:Y:S02]  /*4ee0*/  @P2 SHF.R.U32.HI R0, RZ, R57, R3 ;  /* 0x00000039ff002219 */ /* 0x000fe40000011603 */
[----:B------:R-:W-:Y:S02]  /*4ef0*/  SHF.R.U32.HI R3, RZ, R127, R6 ;  /* 0x0000007fff037219 */ /* 0x000fe40000011606 */
[----:B------:R-:W-:Y:S01]  /*4f00*/  @P2 SHF.R.U32.HI R4, RZ, R57, R2 ;  /* 0x00000039ff042219 */ /* 0x000fe20000011602 */
[----:B------:R-:W-:Y:S01]  /*4f10*/  IMAD R0, R60, R0, RZ ;  /* 0x000000003c007224 */ /* 0x000fe200078e02ff */
[----:B------:R-:W-:Y:S02]  /*4f20*/  SEL R3, R63, R3, !P0 ;  /* 0x000000033f037207 */ /* 0x000fe40004000000 */
[----:B------:R-:W-:Y:S01]  /*4f30*/  SEL R2, R64, R5, !P3 ;  /* 0x0000000540027207 */ /* 0x000fe20005800000 */
[----:B------:R-:W-:Y:S01]  /*4f40*/  IMAD R5, R60, R4, RZ ;  /* 0x000000043c057224 */ /* 0x000fe200078e02ff */
[C---:B------:R-:W-:Y:S01]  /*4f50*/  ISETP.GE.AND P0, PT, R3.reuse, R0, PT ;  /* 0x000000000300720c */ /* 0x040fe20003f06270 */
[C---:B------:R-:W-:Y:S03]  /*4f60*/  IMAD.HI.U32 R0, R3.reuse, R56, RZ ;  /* 0x0000003803007227 */ /* 0x040fe600078e00ff */
[C---:B------:R-:W-:Y:S02]  /*4f70*/  ISETP.GE.OR P0, PT, R2.reuse, R5, P0 ;  /* 0x000000050200720c */ /* 0x040fe40000706670 */
[----:B------:R-:W-:Y:S04]  /*4f80*/  SHF.R.U32.HI R0, RZ, R57, R0 ;  /* 0x00000039ff007219 */ /* 0x000fe80000011600 */
[C---:B------:R-:W-:Y:S05]  /*4f90*/  SEL R6, R3.reuse, R0, !P2 ;  /* 0x0000000003067207 */ /* 0x040fea0005000000 */
        /* <DEDUP_REMOVED lines=14> */
[----:B------:R-:W-:Y:S07]  /*5080*/  IMAD R63, R3, R58, R63 ;  /* 0x0000003a033f7224 */ /* 0x000fee00078e023f */
.L_x_85:
[----:B------:R-:W-:Y:S01]  /*5090*/  @!P1 IMAD.HI.U32 R0, R64, R10, RZ ;  /* 0x0000000a40009227 */ /* 0x000fe200078e00ff */
[----:B-1----:R-:W-:Y:S01]  /*50a0*/  @!P1 ISETP.NE.AND P0, PT, R8, 0x1, PT ;  /* 0x000000010800980c */ /* 0x002fe20003f05270 */
[----:B------:R-:W-:Y:S01]  /*50b0*/  ULOP3.LUT UP0, URZ, UR46, 0x90, URZ, 0xc0, !UPT ;  /* 0x000000902eff7892 */ /* 0x000fe2000f80c0ff */
[----:B------:R-:W-:Y:S01]  /*50c0*/  @!P1 ISETP.NE.AND P2, PT, R7, 0x1, PT ;  /* 0x000000010700980c */ /* 0x000fe20003f45270 */
[----:B------:R-:W-:Y:S01]  /*50d0*/  @!P1 IMAD.HI.U32 R2, R63, R9, RZ ;  /* 0x000000093f029227 */ /* 0x000fe200078e00ff */
[----:B------:R-:W-:Y:S02]  /*50e0*/  @!P1 SHF.R.U32.HI R0, RZ, R11, R0 ;  /* 0x0000000bff009219 */ /* 0x000fe40000011600 */
[----:B------:R-:W-:Y:S01]  /*50f0*/  @P4 SHF.R.U32.HI R133, RZ, 0x10, R17 ;  /* 0x00000010ff854819 */ /* 0x000fe20000011611 */
[----:B------:R-:W-:Y:S01]  /*5100*/  VIADD R141, R141, 0x1 ;  /* 0x000000018d8d7836 */ /* 0x000fe20000000000 */
[----:B------:R-:W-:Y:S02]  /*5110*/  @!P1 SHF.R.U32.HI R2, RZ, R12, R2 ;  /* 0x0000000cff029219 */ /* 0x000fe40000011602 */
[----:B------:R-:W-:Y:S02]  /*5120*/  @!P1 SEL R3, R64, R0, !P2 ;  /* 0x0000000040039207 */ /* 0x000fe40005000000 */
[----:B------:R-:W-:Y:S05]  /*5130*/  @!P1 SEL R2, R63, R2, !P0 ;  /* 0x000000023f029207 */ /* 0x000fea0004000000 */
[----:B------:R-:W-:Y:S02]  /*5140*/  @!P1 IMAD.IADD R0, R2, 0x1, -R3 ;  /* 0x0000000102009824 */ /* 0x000fe400078e0a03 */
[----:B------:R-:W-:Y:S02]  /*5150*/  @!P1 IMAD.IADD R2, R3, 0x1, -R2 ;  /* 0x0000000103029824 */ /* 0x000fe400078e0a02 */
[----:B------:R-:W-:Y:S02]  /*5160*/  @!P1 IMAD R64, R0, R7, R64 ;  /* 0x0000000700409224 */ /* 0x000fe400078e0240 */
[----:B------:R-:W-:Y:S01]  /*5170*/  @!P1 IMAD R63, R2, R8, R63 ;  /* 0x00000008023f9224 */ /* 0x000fe200078e023f */
[----:B------:R-:W-:Y:S06]  /*5180*/  BRA.U !UP0, `(.L_x_86) ;  /* 0x00000001087c7547 */ /* 0x000fec000b800000 */
[----:B------:R-:W1:Y:S01]  /*5190*/  LDCU.64 UR8, c[0x4][0x80] ;  /* 0x01001000ff0877ac */ /* 0x000e620008000a00 */
[----:B------:R-:W-:Y:S01]  /*51a0*/  MOV R2, 0x0 ;  /* 0x0000000000027802 */ /* 0x000fe20000000f00 */
[----:B------:R-:W-:Y:S02]  /*51b0*/  HFMA2 R12, -RZ, RZ, 0, 5.9604644775390625e-08 ;  /* 0x00000001ff0c7431 */ /* 0x000fe400000001ff */
[----:B------:R-:W-:Y:S01]  /*51c0*/  IMAD.MOV.U32 R8, RZ, RZ, 0x70 ;  /* 0x00000070ff087424 */ /* 0x000fe200078e00ff */
[----:B------:R2:W3:Y:S01]  /*51d0*/  LDC.64 R14, c[0x4][R2] ;  /* 0x01000000020e7b82 */ /* 0x0004e20000000a00 */
[----:B------:R-:W4:Y:S01]  /*51e0*/  LDCU.64 UR6, c[0x4][0x88] ;  /* 0x01001100ff0677ac */ /* 0x000f220008000a00 */
[----:B------:R-:W-:Y:S01]  /*51f0*/  IMAD.MOV.U32 R13, RZ, RZ, RZ ;  /* 0x000000ffff0d7224 */ /* 0x000fe200078e00ff */
[----:B------:R-:W2:Y:S01]  /*5200*/  LDCU.64 UR4, c[0x4][0x8] ;  /* 0x01000100ff0477ac */ /* 0x000ea20008000a00 */
[----:B-1----:R-:W-:Y:S01]  /*5210*/  MOV R5, UR9 ;  /* 0x0000000900057c02 */ /* 0x002fe20008000f00 */
[----:B------:R-:W-:Y:S01]  /*5220*/  IMAD.U32 R4, RZ, RZ, UR8 ;  /* 0x00000008ff047e24 */ /* 0x000fe2000f8e00ff */
[----:B----4-:R-:W-:Y:S01]  /*5230*/  MOV R7, UR7 ;  /* 0x0000000700077c02 */ /* 0x010fe20008000f00 */
[----:B------:R-:W-:Y:S01]  /*5240*/  IMAD.U32 R6, RZ, RZ, UR6 ;  /* 0x00000006ff067e24 */ /* 0x000fe2000f8e00ff */
[----:B--2---:R-:W-:Y:S01]  /*5250*/  MOV R11, UR5 ;  /* 0x00000005000b7c02 */ /* 0x004fe20008000f00 */
[----:B------:R-:W-:Y:S02]  /*5260*/  IMAD.U32 R10, RZ, RZ, UR4 ;  /* 0x00000004ff0a7e24 */ /* 0x000fe4000f8e00ff */
[----:B------:R-:W-:Y:S07]  /*5270*/  LEPC R20, `(.L_x_87) ;  /* 0x000000001014794e */ /* 0x000fee0000000000 */
[----:B---3-5:R-:W-:Y:S05]  /*5280*/  CALL.ABS.NOINC R14 ;  /* 0x000000000e007343 */ /* 0x028fea0003c00000 */
.L_x_87:
[----:B------:R-:W1:Y:S01]  /*5290*/  LDCU.64 UR8, c[0x4][0x80] ;  /* 0x01001000ff0877ac */ /* 0x000e620008000a00 */
[----:B------:R-:W2:Y:S01]  /*52a0*/  LDC.64 R2, c[0x4][R2] ;  /* 0x0100000002027b82 */ /* 0x000ea20000000a00 */
[----:B------:R-:W-:Y:S02]  /*52b0*/  HFMA2 R12, -RZ, RZ, 0, 5.9604644775390625e-08 ;  /* 0x00000001ff0c7431 */ /* 0x000fe400000001ff */
[----:B------:R-:W-:Y:S02]  /*52c0*/  IMAD.MOV.U32 R8, RZ, RZ, 0x70 ;  /* 0x00000070ff087424 */ /* 0x000fe400078e00ff */
[----:B------:R-:W-:Y:S01]  /*52d0*/  IMAD.MOV.U32 R13, RZ, RZ, RZ ;  /* 0x000000ffff0d7224 */ /* 0x000fe200078e00ff */
[----:B------:R-:W3:Y:S01]  /*52e0*/  LDCU.64 UR6, c[0x4][0x88] ;  /* 0x01001100ff0677ac */ /* 0x000ee20008000a00 */
[----:B------:R-:W4:Y:S01]  /*52f0*/  LDCU.64 UR4, c[0x4][0x8] ;  /* 0x01000100ff0477ac */ /* 0x000f220008000a00 */
[----:B-1----:R-:W-:Y:S02]  /*5300*/  MOV R4, UR8 ;  /* 0x0000000800047c02 */ /* 0x002fe40008000f00 */
[----:B------:R-:W-:Y:S02]  /*5310*/  MOV R5, UR9 ;  /* 0x0000000900057c02 */ /* 0x000fe40008000f00 */
[----:B---3--:R-:W-:Y:S01]  /*5320*/  MOV R7, UR7 ;  /* 0x0000000700077c02 */ /* 0x008fe20008000f00 */
[----:B------:R-:W-:Y:S01]  /*5330*/  IMAD.U32 R6, RZ, RZ, UR6 ;  /* 0x00000006ff067e24 */ /* 0x000fe2000f8e00ff */
[----:B----4-:R-:W-:Y:S01]  /*5340*/  MOV R11, UR5 ;  /* 0x00000005000b7c02 */ /* 0x010fe20008000f00 */
[----:B------:R-:W-:Y:S02]  /*5350*/  IMAD.U32 R10, RZ, RZ, UR4 ;  /* 0x00000004ff0a7e24 */ /* 0x000fe4000f8e00ff */
[----:B------:R-:W-:Y:S07]  /*5360*/  LEPC R20, `(.L_x_86) ;  /* 0x000000001014794e */ /* 0x000fee0000000000 */
[----:B--2---:R-:W-:Y:S05]  /*5370*/  CALL.ABS.NOINC R2 ;  /* 0x0000000002007343 */ /* 0x004fea0003c00000 */
.L_x_86:
[----:B------:R-:W-:Y:S01]  /*5380*/  ISETP.NE.U32.AND P1, PT, R118, RZ, PT ;  /* 0x000000ff7600720c */ /* 0x000fe20003f25070 */
[----:B------:R-:W-:Y:S01]  /*5390*/  UISETP.NE.AND UP1, UPT, UR44, URZ, UPT ;  /* 0x000000ff2c00728c */ /* 0x000fe2000bf25270 */
[----:B------:R-:W-:Y:S02]  /*53a0*/  ISETP.NE.U32.AND P4, PT, R114, RZ, PT ;  /* 0x000000ff7200720c */ /* 0x000fe40003f85070 */
[----:B------:R-:W-:Y:S02]  /*53b0*/  ISETP.NE.AND.EX P1, PT, R119, RZ, PT, P1 ;  /* 0x000000ff7700720c */ /* 0x000fe40003f25310 */
[----:B------:R-:W-:Y:S02]  /*53c0*/  PLOP3.LUT P2, PT, PT, PT, PT, 0x8, 0x80 ;  /* 0x000000000080781c */ /* 0x000fe40003f4e170 */
[----:B------:R-:W-:Y:S02]  /*53d0*/  PLOP3.LUT P0, PT, PT, PT, UP1, 0x80, 0x8 ;  /* 0x000000000008781c */ /* 0x000fe40003f0f018 */
[----:B------:R-:W-:Y:S02]  /*53e0*/  ISETP.NE.AND.EX P4, PT, R115, RZ, PT, P4 ;  /* 0x000000ff7300720c */ /* 0x000fe40003f85340 */
[----:B------:R-:W1:Y:S09]  /*53f0*/  @UP1 LDCU.64 UR4, c[0x0][0x888] ;  /* 0x00011100ff0417ac */ /* 0x000e720008000a00 */
[----:B------:R-:W-:Y:S01]  /*5400*/  @P0 PLOP3.LUT P2, PT, P1, PT, PT, 0x80, 0x8 ;  /* 0x000000000008081c */ /* 0x000fe20000f4f070 */
[----:B-1----:R-:W-:Y:S04]  /*5410*/  @UP1 UISETP.NE.U32.AND UP0, UPT, UR4, URZ, UPT ;  /* 0x000000ff0400128c */ /* 0x002fe8000bf05070 */
[----:B------:R-:W-:Y:S04]  /*5420*/  @UP1 UISETP.NE.AND.EX UP0, UPT, UR5, URZ, UPT, UP0 ;  /* 0x000000ff0500128c */ /* 0x000fe8000bf05300 */
[----:B------:R-:W-:Y:S01]  /*5430*/  @UP1 USEL UR4, URZ, 0xffffffff, UP0 ;  /* 0xffffffffff041887 */ /* 0x000fe20008000000 */
[----:B------:R-:W-:Y:S11]  /*5440*/  @!P1 BRA `(.L_x_88) ;  /* 0x00000000002c9947 */ /* 0x000ff60003800000 */
[----:B------:R-:W-:Y:S01]  /*5450*/  ISETP.NE.U32.AND P3, PT, R116, RZ, PT ;  /* 0x000000ff7400720c */ /* 0x000fe20003f65070 */
[----:B------:R-:W-:Y:S03]  /*5460*/  IMAD.MOV.U32 R126, RZ, RZ, 0x1 ;  /* 0x00000001ff7e7424 */ /* 0x000fe600078e00ff */
[----:B------:R-:W-:Y:S11]  /*5470*/  ISETP.NE.AND.EX P3, PT, R117, RZ, PT, P3 ;  /* 0x000000ff7500720c */ /* 0x000ff60003f65330 */
[----:B------:R-:W-:Y:S02]  /*5480*/  @!UPT UIADD3 URZ, UPT, UPT, URZ, URZ, URZ ;  /* 0x000000fffffff290 */ /* 0x000fe4000fffe0ff */
[----:B------:R-:W1:Y:S01]  /*5490*/  @P3 LDC.64 R2, c[0x0][0x888] ;  /* 0x00022200ff023b82 */ /* 0x000e620000000a00 */
[----:B------:R-:W-:Y:S04]  /*54a0*/  @P3 IMAD R0, R118, UR36, RZ ;  /* 0x0000002476003c24 */ /* 0x000fe8000f8e02ff */
[----:B-1----:R-:W-:Y:S04]  /*54b0*/  @P3 IMAD.WIDE R2, R0, 0x4, R2 ;  /* 0x0000000400023825 */ /* 0x002fe800078e0202 */
[----:B------:R-:W-:Y:S01]  /*54c0*/  HFMA2 R0, -RZ, RZ, 0, 5.9604644775390625e-08 ;  /* 0x00000001ff007431 */ /* 0x000fe200000001ff */
[----:B-----5:R1:W5:Y:S04]  /*54d0*/  @P3 LDG.E R67, desc[UR42][R2.64] ;  /* 0x0000002a02433981 */ /* 0x020368000c1e1900 */
[----:B------:R-:W-:Y:S01]  /*54e0*/  @!P3 PRMT R126, R0, 0x7610, R126 ;  /* 0x00007610007eb816 */ /* 0x000fe2000000007e */
[----:B-1----:R-:W2:Y:S06]  /*54f0*/  @!P3 LDC R67, c[0x0][0x880] ;  /* 0x00022000ff43bb82 */ /* 0x002eac0000000800 */
.L_x_88:
[----:B------:R-:W-:Y:S05]  /*5500*/  @!P4 BRA `(.L_x_89) ;  /* 0x000000000020c947 */ /* 0x000fea0003800000 */
[----:B------:R-:W-:Y:S04]  /*5510*/  ISETP.NE.U32.AND P3, PT, R112, RZ, PT ;  /* 0x000000ff7000720c */ /* 0x000fe80003f65070 */
[----:B------:R-:W-:Y:S11]  /*5520*/  ISETP.NE.AND.EX P3, PT, R113, RZ, PT, P3 ;  /* 0x000000ff7100720c */ /* 0x000ff60003f65330 */
[----:B------:R-:W-:Y:S02]  /*5530*/  @!UPT UIADD3 URZ, UPT, UPT, URZ, URZ, URZ ;  /* 0x000000fffffff290 */ /* 0x000fe4000fffe0ff */
[----:B------:R-:W1:Y:S01]  /*5540*/  @P3 LDC.64 R2, c[0x0][0x8a8] ;  /* 0x00022a00ff023b82 */ /* 0x000e620000000a00 */
[----:B------:R-:W-:Y:S04]  /*5550*/  @P3 IMAD R0, R114, UR36, RZ ;  /* 0x0000002472003c24 */ /* 0x000fe8000f8e02ff */
[----:B-1----:R-:W-:Y:S05]  /*5560*/  @P3 IMAD.WIDE R2, R0, 0x4, R2 ;  /* 0x0000000400023825 */ /* 0x002fea00078e0202 */
[----:B-----5:R1:W5:Y:S02]  /*5570*/  @P3 LDG.E R65, desc[UR42][R2.64] ;  /* 0x0000002a02413981 */ /* 0x020364000c1e1900 */
[----:B-1----:R-:W3:Y:S02]  /*5580*/  @!P3 LDC R65, c[0x0][0x8a0] ;  /* 0x00022800ff41bb82 */ /* 0x002ee40000000800 */
.L_x_89:
[----:B--2--5:R-:W-:Y:S01]  /*5590*/  @P0 FSETP.NEU.AND P4, PT, R67, RZ, PT ;  /* 0x000000ff4300020b */ /* 0x024fe20003f8d000 */
[----:B------:R-:W-:Y:S01]  /*55a0*/  IMAD.U32 R0, RZ, RZ, UR4 ;  /* 0x00000004ff007e24 */ /* 0x000fe2000f8e00ff */
[----:B------:R-:W-:Y:S01]  /*55b0*/  @P0 LOP3.LUT P3, RZ, R126, 0xff, RZ, 0xc0, !PT ;  /* 0x000000ff7eff0812 */ /* 0x000fe2000786c0ff */
[----:B------:R-:W-:Y:S01]  /*55c0*/  IMAD.U32 R4, RZ, RZ, UR39 ;  /* 0x00000027ff047e24 */ /* 0x000fe2000f8e00ff */
[----:B------:R-:W-:Y:S01]  /*55d0*/  @P0 SEL R2, RZ, 0xffffffff, P4 ;  /* 0xffffffffff020807 */ /* 0x000fe20002000000 */
[----:B------:R-:W-:Y:S01]  /*55e0*/  BSSY B1, `(.L_x_90) ;  /* 0x0000044000017945 */ /* 0x000fe20003800000 */
[----:B------:R-:W-:Y:S01]  /*55f0*/  LOP3.LUT R3, R137, 0x1, RZ, 0x3c, !PT ;  /* 0x0000000189037812 */ /* 0x000fe200078e3cff */
[----:B------:R-:W-:Y:S01]  /*5600*/  IMAD R140, R4, 0x1800, R130 ;  /* 0x00001800048c7824 */ /* 0x000fe200078e0282 */
[----:B------:R-:W-:Y:S02]  /*5610*/  @P2 SEL R2, R0, R2, !P3 ;  /* 0x0000000200022207 */ /* 0x000fe40005800000 */
[----:B------:R-:W-:Y:S02]  /*5620*/  CS2R R110, SRZ ;  /* 0x00000000006e7805 */ /* 0x000fe4000001ff00 */
[----:B------:R-:W-:Y:S02]  /*5630*/  LEA R23, R66, UR37, 0x3 ;  /* 0x0000002542177c11 */ /* 0x000fe4000f8e18ff */
[----:B------:R-:W-:Y:S02]  /*5640*/  CS2R R108, SRZ ;  /* 0x00000000006c7805 */ /* 0x000fe4000001ff00 */
[----:B------:R-:W-:Y:S02]  /*5650*/  @P0 LOP3.LUT R2, R2, 0x1, RZ, 0xc0, !PT ;  /* 0x0000000102020812 */ /* 0x000fe400078ec0ff */
[----:B------:R-:W-:Y:S02]  /*5660*/  CS2R R102, SRZ ;  /* 0x0000000000667805 */ /* 0x000fe4000001ff00 */
[----:B------:R-:W-:Y:S02]  /*5670*/  ISETP.NE.AND P6, PT, R132, RZ, PT ;  /* 0x000000ff8400720c */ /* 0x000fe40003fc5270 */
[----:B------:R-:W-:Y:S02]  /*5680*/  CS2R R100, SRZ ;  /* 0x0000000000647805 */ /* 0x000fe4000001ff00 */
[----:B------:R-:W-:Y:S02]  /*5690*/  ISETP.NE.U32.OR P5, PT, R2, 0x1, !P0 ;  /* 0x000000010200780c */ /* 0x000fe400047a5470 */
[----:B------:R-:W-:Y:S02]  /*56a0*/  CS2R R94, SRZ ;  /* 0x00000000005e7805 */ /* 0x000fe4000001ff00 */
[----:B------:R-:W-:Y:S02]  /*56b0*/  LEA R2, R4, UR37, 0x3 ;  /* 0x0000002504027c11 */ /* 0x000fe4000f8e18ff */
[----:B------:R-:W-:Y:S02]  /*56c0*/  CS2R R92, SRZ ;  /* 0x00000000005c7805 */ /* 0x000fe4000001ff00 */
[----:B------:R-:W-:Y:S02]  /*56d0*/  LEA R140, R140, UR37, 0x1 ;  /* 0x000000258c8c7c11 */ /* 0x000fe4000f8e08ff */
[----:B------:R-:W-:Y:S02]  /*56e0*/  CS2R R18, SRZ ;  /* 0x0000000000127805 */ /* 0x000fe4000001ff00 */
[----:B------:R-:W-:Y:S02]  /*56f0*/  PLOP3.LUT P3, PT, PT, PT, PT, 0x8, 0x80 ;  /* 0x000000000080781c */ /* 0x000fe40003f6e170 */
[----:B------:R-:W-:Y:S02]  /*5700*/  CS2R R16, SRZ ;  /* 0x0000000000107805 */ /* 0x000fe4000001ff00 */
[----:B------:R-:W-:Y:S01]  /*5710*/  P2R R143, PR, RZ, 0x20 ;  /* 0x00000020ff8f7803 */ /* 0x000fe20000000000 */
[C---:B------:R-:W-:Y:S01]  /*5720*/  VIADD R4, R140.reuse, 0x200 ;  /* 0x000002008c047836 */ /* 0x040fe20000000000 */
[----:B------:R-:W-:Y:S01]  /*5730*/  CS2R R78, SRZ ;  /* 0x00000000004e7805 */ /* 0x000fe2000001ff00 */
[----:B------:R-:W-:Y:S01]  /*5740*/  VIADD R142, R140, 0x210 ;  /* 0x000002108c8e7836 */ /* 0x000fe20000000000 */
[----:B------:R-:W-:Y:S02]  /*5750*/  CS2R R76, SRZ ;  /* 0x00000000004c7805 */ /* 0x000fe4000001ff00 */
[----:B------:R-:W-:Y:S01]  /*5760*/  @P5 SHF.L.U32 R0, R3, 0x1f, RZ ;  /* 0x0000001f03005819 */ /* 0x000fe200000006ff */
[----:B------:R-:W-:Y:S01]  /*5770*/  @P6 VIADD R142, R4, 0xfffffff0 ;  /* 0xfffffff0048e6836 */ /* 0x000fe20000000000 */
[----:B------:R-:W-:Y:S02]  /*5780*/  CS2R R74, SRZ ;  /* 0x00000000004a7805 */ /* 0x000fe4000001ff00 */
[----:B------:R-:W-:Y:S01]  /*5790*/  CS2R R72, SRZ ;  /* 0x0000000000487805 */ /* 0x000fe2000001ff00 */
[----:B------:R1:W2:Y:S02]  /*57a0*/  @P5 SYNCS.PHASECHK.TRANS64.TRYWAIT P0, [R2+URZ+0x90], R0 ;  /* 0x00009000020055a7 */ /* 0x0002a400080011ff */
[----:B-1----:R-:W-:Y:S04]  /*57b0*/  SHF.L.U32 R0, R136, 0x1f, RZ ;  /* 0x0000001f88007819 */ /* 0x002fe800000006ff */
[----:B------:R1:W4:Y:S01]  /*57c0*/  SYNCS.PHASECHK.TRANS64.TRYWAIT P2, [R23+URZ+0xe0], R0 ;  /* 0x0000e000170075a7 */ /* 0x00032200080411ff */
[----:B--2---:R-:W-:Y:S01]  /*57d0*/  @P5 PLOP3.LUT P3, PT, P0, PT, PT, 0x8, 0x80 ;  /* 0x000000000080581c */ /* 0x004fe2000076e170 */
[----:B------:R-:W-:Y:S01]  /*57e0*/  @!UPT UIADD3 URZ, UPT, UPT, URZ, URZ, URZ ;  /* 0x000000fffffff290 */ /* 0x000fe2000fffe0ff */
[----:B-1----:R-:W-:Y:S11]  /*57f0*/  @!P5 BRA `(.L_x_91) ;  /* 0x000000000088d947 */ /* 0x002ff60003800000 */
[----:B------:R-:W-:Y:S01]  /*5800*/  FSETP.NEU.AND P0, PT, R67, RZ, PT ;  /* 0x000000ff4300720b */ /* 0x000fe20003f0d000 */
[----:B------:R-:W-:Y:S01]  /*5810*/  BSSY B0, `(.L_x_92) ;  /* 0x000000d000007945 */ /* 0x000fe20003800000 */
[----:B------:R-:W-:Y:S02]  /*5820*/  IMAD.MOV.U32 R74, RZ, RZ, RZ ;  /* 0x000000ffff4a7224 */ /* 0x000fe400078e00ff */
[----:B------:R-:W-:Y:S02]  /*5830*/  SEL R4, RZ, 0xffffffff, P0 ;  /* 0xffffffffff047807 */ /* 0x000fe40000000000 */
[----:B------:R-:W-:Y:S04]  /*5840*/  ISETP.NE.U32.AND P0, PT, RZ, UR40, PT ;  /* 0x00000028ff007c0c */ /* 0x000fe8000bf05070 */
[----:B------:R-:W-:Y:S04]  /*5850*/  ISETP.NE.AND.EX P0, PT, RZ, UR41, PT, P0 ;  /* 0x00000029ff007c0c */ /* 0x000fe8000bf05300 */
[----:B------:R-:W-:Y:S02]  /*5860*/  SEL R5, RZ, 0xffffffff, P0 ;  /* 0xffffffffff057807 */ /* 0x000fe40000000000 */
[----:B------:R-:W-:Y:S04]  /*5870*/  LOP3.LUT P0, RZ, R126, 0xff, RZ, 0xc0, !PT ;  /* 0x000000ff7eff7812 */ /* 0x000fe8000780c0ff */
[----:B------:R-:W-:Y:S04]  /*5880*/  @P1 SEL R4, R5, R4, !P0 ;  /* 0x0000000405041207 */ /* 0x000fe80004000000 */
[----:B------:R-:W-:Y:S01]  /*5890*/  LOP3.LUT R4, R4, 0x1, RZ, 0xc0, !PT ;  /* 0x0000000104047812 */ /* 0x000fe200078ec0ff */
[----:B------:R-:W-:Y:S06]  /*58a0*/  @!P3 BRA `(.L_x_93) ;  /* 0x00000000000cb947 */ /* 0x000fec0003800000 */
[----:B------:R-:W-:Y:S04]  /*58b0*/  SHF.L.U32 R3, R3, 0x1f, RZ ;  /* 0x0000001f03037819 */ /* 0x000fe800000006ff */
[----:B------:R-:W1:Y:S02]  /*58c0*/  SYNCS.PHASECHK.TRANS64.TRYWAIT P0, [R2+URZ+0x90], R3 ;  /* 0x00009003020075a7 */ /* 0x000e6400080011ff */
[----:B-1----:R-:W-:Y:S05]  /*58d0*/  @!P0 BRA `(.L_x_94) ;  /* 0x0000002000348947 */ /* 0x002fea0003800000 */
.L_x_93:
[----:B------:R-:W-:Y:S05]  /*58e0*/  BSYNC B0 ;  /* 0x0000000000007941 */ /* 0x000fea0003800000 */
.L_x_92:
[----:B------:R-:W-:Y:S01]  /*58f0*/  ISETP.NE.U32.AND P0, PT, R4, 0x1, PT ;  /* 0x000000010400780c */ /* 0x000fe20003f05070 */
[----:B------:R-:W-:Y:S01]  /*5900*/  IMAD.MOV.U32 R75, RZ, RZ, RZ ;  /* 0x000000ffff4b7224 */ /* 0x000fe200078e00ff */
[----:B------:R-:W-:Y:S02]  /*5910*/  CS2R R72, SRZ ;  /* 0x0000000000487805 */ /* 0x000fe4000001ff00 */
[----:B------:R-:W-:Y:S02]  /*5920*/  CS2R R78, SRZ ;  /* 0x00000000004e7805 */ /* 0x000fe4000001ff00 */
[----:B------:R-:W-:Y:S02]  /*5930*/  CS2R R76, SRZ ;  /* 0x00000000004c7805 */ /* 0x000fe4000001ff00 */
[----:B------:R-:W-:Y:S02]  /*5940*/  CS2R R18, SRZ ;  /* 0x0000000000127805 */ /* 0x000fe4000001ff00 */
[----:B------:R-:W-:Y:S02]  /*5950*/  CS2R R16, SRZ ;  /* 0x0000000000107805 */ /* 0x000fe4000001ff00 */
[----:B------:R-:W-:Y:S02]  /*5960*/  CS2R R94, SRZ ;  /* 0x00000000005e7805 */ /* 0x000fe4000001ff00 */
[----:B------:R-:W-:Y:S02]  /*5970*/  CS2R R92, SRZ ;  /* 0x00000000005c7805 */ /* 0x000fe4000001ff00 */
[----:B------:R-:W-:Y:S02]  /*5980*/  CS2R R102, SRZ ;  /* 0x0000000000667805 */ /* 0x000fe4000001ff00 */
[----:B------:R-:W-:Y:S01]  /*5990*/  CS2R R100, SRZ ;  /* 0x0000000000647805 */ /* 0x000fe2000001ff00 */
[----:B------:R-:W-:Y:S01]  /*59a0*/  IMAD.MOV.U32 R111, RZ, RZ, RZ ;  /* 0x000000ffff6f7224 */ /* 0x000fe200078e00ff */
[----:B------:R-:W-:Y:S01]  /*59b0*/  CS2R R108, SRZ ;  /* 0x00000000006c7805 */ /* 0x000fe2000001ff00 */
[----:B------:R2:W1:Y:S04]  /*59c0*/  @P0 LDS.128 R72, [R140+0x200] ;  /* 0x000200008c480984 */ /* 0x0004680000000c00 */
[----:B------:R2:W1:Y:S04]  /*59d0*/  @P0 LDS.128 R76, [R142] ;  /* 0x000000008e4c0984 */ /* 0x0004680000000c00 */
[----:B------:R2:W1:Y:S04]  /*59e0*/  @P0 LDS.128 R16, [R140+0x1200] ;  /* 0x001200008c100984 */ /* 0x0004680000000c00 */
[----:B------:R2:W1:Y:S04]  /*59f0*/  @P0 LDS.128 R92, [R142+0x1000] ;  /* 0x001000008e5c0984 */ /* 0x0004680000000c00 */
[----:B------:R2:W1:Y:S04]  /*5a00*/  @P0 LDS.128 R100, [R140+0x2200] ;  /* 0x002200008c640984 */ /* 0x0004680000000c00 */
[----:B------:R2:W1:Y:S02]  /*5a10*/  @P0 LDS.128 R108, [R142+0x2000] ;  /* 0x002000008e6c0984 */ /* 0x0004640000000c00 */
.L_x_91:
[----:B------:R-:W-:Y:S05]  /*5a20*/  BSYNC B1 ;  /* 0x0000000000017941 */ /* 0x000fea0003800000 */
.L_x_90:
[----:B-1----:R-:W-:Y:S05]  /*5a30*/  IMAD R2, R66, 0x30, R22 ;  /* 0x0000003042027824 */ /* 0x002fea00078e0216 */
[----:B------:R-:W-:Y:S04]  /*5a40*/  SHF.R.U32.HI R3, RZ, 0x15, R2 ;  /* 0x00000015ff037819 */ /* 0x000fe80000011602 */
[----:B------:R-:W-:Y:S01]  /*5a50*/  LOP3.LUT P0, RZ, R3, 0x3, R131, 0x48, !PT ;  /* 0x0000000303ff7812 */ /* 0x000fe20007804883 */
[----:B------:R-:W-:Y:S01]  /*5a60*/  @!UPT UIADD3 URZ, UPT, UPT, URZ, URZ, URZ ;  /* 0x000000fffffff290 */ /* 0x000fe2000fffe0ff */
[----:B----4-:R-:W-:Y:S11]  /*5a70*/  @P2 BRA `(.L_x_95) ;  /* 0x0000000000082947 */ /* 0x010ff60003800000 */
[----:B------:R-:W1:Y:S02]  /*5a80*/  SYNCS.PHASECHK.TRANS64.TRYWAIT P1, [R23+URZ+0xe0], R0 ;  /* 0x0000e000170075a7 */ /* 0x000e6400080211ff */
[----:B-1----:R-:W-:Y:S05]  /*5a90*/  @!P1 BRA `(.L_x_96) ;  /* 0x0000001c00d89947 */ /* 0x002fea0003800000 */
.L_x_95:
[----:B------:R-:W-:Y:S05]  /*5aa0*/  @!P0 BRA `(.L_x_97) ;  /* 0x0000000000408947 */ /* 0x000fea0003800000 */
[----:B------:R-:W4:Y:S01]  /*5ab0*/  LDCU.64 UR8, c[0x4][0x70] ;  /* 0x01000e00ff0877ac */ /* 0x000f220008000a00 */
[----:B------:R-:W-:Y:S01]  /*5ac0*/  MOV R15, 0x0 ;  /* 0x00000000000f7802 */ /* 0x000fe20000000f00 */
[----:B------:R-:W-:Y:S02]  /*5ad0*/  HFMA2 R12, -RZ, RZ, 0, 5.9604644775390625e-08 ;  /* 0x00000001ff0c7431 */ /* 0x000fe400000001ff */
[----:B------:R-:W-:Y:S02]  /*5ae0*/  IMAD.MOV.U32 R8, RZ, RZ, 0x192 ;  /* 0x00000192ff087424 */ /* 0x000fe400078e00ff */
[----:B------:R-:W-:Y:S01]  /*5af0*/  IMAD.MOV.U32 R13, RZ, RZ, RZ ;  /* 0x000000ffff0d7224 */ /* 0x000fe200078e00ff */
[----:B------:R-:W5:Y:S01]  /*5b00*/  LDCU.64 UR6, c[0x4][0x78] ;  /* 0x01000f00ff0677ac */ /* 0x000f620008000a00 */
[----:B------:R-:W1:Y:S01]  /*5b10*/  LDC.64 R14, c[0x4][R15] ;  /* 0x010000000f0e7b82 */ /* 0x000e620000000a00 */
[----:B------:R-:W2:Y:S01]  /*5b20*/  LDCU.64 UR4, c[0x4][0x10] ;  /* 0x01000200ff0477ac */ /* 0x000ea20008000a00 */
[----:B----4-:R-:W-:Y:S01]  /*5b30*/  MOV R5, UR9 ;  /* 0x0000000900057c02 */ /* 0x010fe20008000f00 */
[----:B------:R-:W-:Y:S01]  /*5b40*/  IMAD.U32 R4, RZ, RZ, UR8 ;  /* 0x00000008ff047e24 */ /* 0x000fe2000f8e00ff */
[----:B-----5:R-:W-:Y:S01]  /*5b50*/  MOV R7, UR7 ;  /* 0x0000000700077c02 */ /* 0x020fe20008000f00 */
[----:B------:R-:W-:Y:S01]  /*5b60*/  IMAD.U32 R6, RZ, RZ, UR6 ;  /* 0x00000006ff067e24 */ /* 0x000fe2000f8e00ff */
[----:B--2---:R-:W-:Y:S01]  /*5b70*/  MOV R11, UR5 ;  /* 0x00000005000b7c02 */ /* 0x004fe20008000f00 */
[----:B------:R-:W-:Y:S02]  /*5b80*/  IMAD.U32 R10, RZ, RZ, UR4 ;  /* 0x00000004ff0a7e24 */ /* 0x000fe4000f8e00ff */
[----:B------:R-:W-:Y:S07]  /*5b90*/  LEPC R20, `(.L_x_97) ;  /* 0x000000001014794e */ /* 0x000fee0000000000 */
[----:B-1-3--:R-:W-:Y:S05]  /*5ba0*/  CALL.ABS.NOINC R14 ;  /* 0x000000000e007343 */ /* 0x00afea0003c00000 */
.L_x_97:
[----:B------:R-:W-:Y:S05]  /*5bb0*/  WARPSYNC.ALL ;  /* 0x0000000000007948 */ /* 0x000fea0003800000 */
[C---:B------:R-:W-:Y:S01]  /*5bc0*/  R2UR UR4, R2.reuse ;  /* 0x00000000020472ca */ /* 0x040fe200000e0000 */
[----:B-1----:R-:W-:Y:S05]  /*5bd0*/  VIADD R0, R2, 0x10 ;  /* 0x0000001002007836 */ /* 0x002fea0000000000 */
[----:B------:R-:W-:Y:S04]  /*5be0*/  SHF.R.U32.HI R0, RZ, 0x15, R0 ;  /* 0x00000015ff007819 */ /* 0x000fe80000011600 */
[----:B------:R-:W-:Y:S03]  /*5bf0*/  LOP3.LUT P0, RZ, R0, 0x3, R131, 0x48, !PT ;  /* 0x0000000300ff7812 */ /* 0x000fe60007804883 */
[----:B------:R-:W1:Y:S10]  /*5c00*/  LDTM.x16 R40, tmem[UR4] ;  /* 0x00000004002879ee */ /* 0x000e740008240000 */
[----:B-1----:R-:W-:Y:S05]  /*5c10*/  @!P0 BRA `(.L_x_98) ;  /* 0x0000000000408947 */ /* 0x002fea0003800000 */
[----:B------:R-:W1:Y:S01]  /*5c20*/  LDCU.64 UR8, c[0x4][0x70] ;  /* 0x01000e00ff0877ac */ /* 0x000e620008000a00 */
[----:B------:R-:W-:Y:S01]  /*5c30*/  MOV R15, 0x0 ;  /* 0x00000000000f7802 */ /* 0x000fe20000000f00 */
[----:B------:R-:W-:Y:S02]  /*5c40*/  HFMA2 R12, -RZ, RZ, 0, 5.9604644775390625e-08 ;  /* 0x00000001ff0c7431 */ /* 0x000fe400000001ff */
[----:B------:R-:W-:Y:S02]  /*5c50*/  IMAD.MOV.U32 R8, RZ, RZ, 0x192 ;  /* 0x00000192ff087424 */ /* 0x000fe400078e00ff */
[----:B------:R-:W-:Y:S01]  /*5c60*/  IMAD.MOV.U32 R13, RZ, RZ, RZ ;  /* 0x000000ffff0d7224 */ /* 0x000fe200078e00ff */
[----:B------:R-:W4:Y:S01]  /*5c70*/  LDCU.64 UR6, c[0x4][0x78] ;  /* 0x01000f00ff0677ac */ /* 0x000f220008000a00 */
[----:B------:R-:W2:Y:S01]  /*5c80*/  LDC.64 R14, c[0x4][R15] ;  /* 0x010000000f0e7b82 */ /* 0x000ea20000000a00 */
[----:B------:R-:W5:Y:S01]  /*5c90*/  LDCU.64 UR4, c[0x4][0x10] ;  /* 0x01000200ff0477ac */ /* 0x000f620008000a00 */
[----:B-1----:R-:W-:Y:S01]  /*5ca0*/  MOV R5, UR9 ;  /* 0x0000000900057c02 */ /* 0x002fe20008000f00 */
[----:B------:R-:W-:Y:S01]  /*5cb0*/  IMAD.U32 R4, RZ, RZ, UR8 ;  /* 0x00000008ff047e24 */ /* 0x000fe2000f8e00ff */
[----:B----4-:R-:W-:Y:S01]  /*5cc0*/  MOV R7, UR7 ;  /* 0x0000000700077c02 */ /* 0x010fe20008000f00 */
[----:B------:R-:W-:Y:S01]  /*5cd0*/  IMAD.U32 R6, RZ, RZ, UR6 ;  /* 0x00000006ff067e24 */ /* 0x000fe2000f8e00ff */
[----:B-----5:R-:W-:Y:S01]  /*5ce0*/  MOV R11, UR5 ;  /* 0x00000005000b7c02 */ /* 0x020fe20008000f00 */
[----:B------:R-:W-:Y:S02]  /*5cf0*/  IMAD.U32 R10, RZ, RZ, UR4 ;  /* 0x00000004ff0a7e24 */ /* 0x000fe4000f8e00ff */
[----:B------:R-:W-:Y:S07]  /*5d00*/  LEPC R20, `(.L_x_98) ;  /* 0x000000001014794e */ /* 0x000fee0000000000 */
[----:B--23--:R-:W-:Y:S05]  /*5d10*/  CALL.ABS.NOINC R14 ;  /* 0x000000000e007343 */ /* 0x00cfea0003c00000 */
.L_x_98:
[----:B------:R-:W-:Y:S05]  /*5d20*/  WARPSYNC.ALL ;  /* 0x0000000000007948 */ /* 0x000fea0003800000 */
[C---:B------:R-:W-:Y:S01]  /*5d30*/  R2UR UR4, R2.reuse ;  /* 0x00000000020472ca */ /* 0x040fe200000e0000 */
[----:B------:R-:W-:Y:S05]  /*5d40*/  VIADD R0, R2, 0x20 ;  /* 0x0000002002007836 */ /* 0x000fea0000000000 */
[----:B------:R-:W-:Y:S04]  /*5d50*/  SHF.R.U32.HI R0, RZ, 0x15, R0 ;  /* 0x00000015ff007819 */ /* 0x000fe80000011600 */
[----:B------:R-:W-:Y:S03]  /*5d60*/  LOP3.LUT P0, RZ, R0, 0x3, R131, 0x48, !PT ;  /* 0x0000000300ff7812 */ /* 0x000fe60007804883 */
[----:B------:R-:W1:Y:S10]  /*5d70*/  LDTM.x16 R24, tmem[UR4+0x10] ;  /* 0x00001004001879ee */ /* 0x000e740008240000 */
        /* <DEDUP_REMOVED lines=17> */
.L_x_99:
[----:B------:R-:W-:Y:S01]  /*5e90*/  ISETP.NE.AND P0, PT, R138, RZ, PT ;  /* 0x000000ff8a00720c */ /* 0x000fe20003f05270 */
[----:B------:R-:W-:Y:S05]  /*5ea0*/  WARPSYNC.ALL ;  /* 0x0000000000007948 */ /* 0x000fea0003800000 */
[----:B------:R-:W-:Y:S01]  /*5eb0*/  R2UR UR4, R2 ;  /* 0x00000000020472ca */ /* 0x000fe200000e0000 */
[----:B---3--:R-:W-:Y:S01]  /*5ec0*/  FMUL R0, R65, R40 ;  /* 0x0000002841007220 */ /* 0x008fe20000400000 */
[----:B------:R-:W-:Y:S01]  /*5ed0*/  R2UR UR5, R23 ;  /* 0x00000000170572ca */ /* 0x000fe200000e0000 */
[----:B------:R-:W-:Y:S01]  /*5ee0*/  FMUL R2, R65, R41 ;  /* 0x0000002941027220 */ /* 0x000fe20000400000 */
[----:B------:R-:W-:Y:S01]  /*5ef0*/  SHF.L.U32 R80, R17, 0x10, RZ ;  /* 0x0000001011507819 */ /* 0x000fe200000006ff */
[----:B------:R-:W-:Y:S01]  /*5f00*/  FMUL R3, R65, R42 ;  /* 0x0000002a41037220 */ /* 0x000fe20000400000 */
[----:B------:R-:W-:Y:S01]  /*5f10*/  LOP3.LUT R81, R17, 0xffff0000, RZ, 0xc0, !PT ;  /* 0xffff000011517812 */ /* 0x000fe200078ec0ff */
[C---:B------:R-:W-:Y:S01]  /*5f20*/  FMUL R20, R65.reuse, R43 ;  /* 0x0000002b41147220 */ /* 0x040fe20000400000 */
[C---:B------:R-:W-:Y:S01]  /*5f30*/  SHF.L.U32 R82, R18.reuse, 0x10, RZ ;  /* 0x0000001012527819 */ /* 0x040fe200000006ff */
[C---:B------:R-:W-:Y:S01]  /*5f40*/  FMUL R21, R65.reuse, R44 ;  /* 0x0000002c41157220 */ /* 0x040fe20000400000 */
[----:B------:R-:W-:Y:S01]  /*5f50*/  LOP3.LUT R83, R18, 0xffff0000, RZ, 0xc0, !PT ;  /* 0xffff000012537812 */ /* 0x000fe200078ec0ff */
[----:B------:R-:W-:Y:S01]  /*5f60*/  FMUL R23, R65, R45 ;  /* 0x0000002d41177220 */ /* 0x000fe20000400000 */
[----:B------:R-:W-:Y:S01]  /*5f70*/  SHF.L.U32 R84, R19, 0x10, RZ ;  /* 0x0000001013547819 */ /* 0x000fe200000006ff */
[----:B------:R-:W-:Y:S01]  /*5f80*/  FMUL R40, R65, R46 ;  /* 0x0000002e41287220 */ /* 0x000fe20000400000 */
[----:B------:R-:W-:Y:S01]  /*5f90*/  LOP3.LUT R85, R19, 0xffff0000, RZ, 0xc0, !PT ;  /* 0xffff000013557812 */ /* 0x000fe200078ec0ff */
[----:B------:R-:W-:Y:S01]  /*5fa0*/  UIADD3 UR5, UPT, UPT, UR5, 0x100, URZ ;  /* 0x0000010005057890 */ /* 0x000fe2000fffe0ff */
[C---:B------:R-:W-:Y:S01]  /*5fb0*/  SHF.L.U32 R68, R72.reuse, 0x10, RZ ;  /* 0x0000001048447819 */ /* 0x040fe200000006ff */
[----:B------:R-:W-:Y:S01]  /*5fc0*/  FMUL R41, R65, R47 ;  /* 0x0000002f41297220 */ /* 0x000fe20000400000 */
[----:B------:R-:W-:Y:S01]  /*5fd0*/  LOP3.LUT R69, R72, 0xffff0000, RZ, 0xc0, !PT ;  /* 0xffff000048457812 */ /* 0x000fe200078ec0ff */
[----:B------:R-:W-:Y:S01]  /*5fe0*/  UPRMT UR5, UR38, 0x654, UR5 ;  /* 0x0000065426057896 */ /* 0x000fe20008000005 */
[----:B------:R-:W-:Y:S01]  /*5ff0*/  SHF.L.U32 R70, R73, 0x10, RZ ;  /* 0x0000001049467819 */ /* 0x000fe200000006ff */
[----:B------:R-:W-:Y:S01]  /*6000*/  FFMA R0, R67, R68, R0 ;  /* 0x0000004443007223 */ /* 0x000fe20000000000 */
[----:B------:R-:W-:Y:S01]  /*6010*/  LOP3.LUT R71, R73, 0xffff0000, RZ, 0xc0, !PT ;  /* 0xffff000049477812 */ /* 0x000fe200078ec0ff */
[C---:B------:R-:W-:Y:S01]  /*6020*/  FFMA R2, R67.reuse, R69, R2 ;  /* 0x0000004543027223 */ /* 0x040fe20000000002 */
[C---:B------:R-:W-:Y:S01]  /*6030*/  SHF.L.U32 R72, R74.reuse, 0x10, RZ ;  /* 0x000000104a487819 */ /* 0x040fe200000006ff */
[C---:B------:R-:W-:Y:S01]  /*6040*/  FFMA R3, R67.reuse, R70, R3 ;  /* 0x0000004643037223 */ /* 0x040fe20000000003 */
[----:B------:R-:W-:Y:S01]  /*6050*/  LOP3.LUT R73, R74, 0xffff0000, RZ, 0xc0, !PT ;  /* 0xffff00004a497812 */ /* 0x000fe200078ec0ff */
[----:B------:R-:W-:Y:S01]  /*6060*/  FFMA R20, R67, R71, R20 ;  /* 0x0000004743147223 */ /* 0x000fe20000000014 */
[----:B------:R-:W-:Y:S01]  /*6070*/  SHF.L.U32 R74, R75, 0x10, RZ ;  /* 0x000000104b4a7819 */ /* 0x000fe200000006ff */
[----:B------:R-:W-:Y:S01]  /*6080*/  FFMA R21, R67, R72, R21 ;  /* 0x0000004843157223 */ /* 0x000fe20000000015 */
[----:B------:R-:W-:Y:S01]  /*6090*/  LOP3.LUT R75, R75, 0xffff0000, RZ, 0xc0, !PT ;  /* 0xffff00004b4b7812 */ /* 0x000fe200078ec0ff */
[C---:B------:R-:W-:Y:S01]  /*60a0*/  FFMA R23, R67.reuse, R73, R23 ;  /* 0x0000004943177223 */ /* 0x040fe20000000017 */
[----:B------:R-:W-:Y:S01]  /*60b0*/  F2FP.BF16.F32.PACK_AB R68, R2, R0 ;  /* 0x000000000244723e */ /* 0x000fe200000010ff */
[----:B------:R-:W-:Y:S01]  /*60c0*/  FFMA R40, R67, R74, R40 ;  /* 0x0000004a43287223 */ /* 0x000fe20000000028 */
[----:B------:R-:W-:Y:S01]  /*60d0*/  F2FP.BF16.F32.PACK_AB R69, R20, R3 ;  /* 0x000000031445723e */ /* 0x000fe200000010ff */
[----:B------:R-:W-:Y:S01]  /*60e0*/  FMUL R42, R65, R48 ;  /* 0x00000030412a7220 */ /* 0x000fe20000400000 */
[----:B------:R-:W-:Y:S01]  /*60f0*/  F2FP.BF16.F32.PACK_AB R70, R23, R21 ;  /* 0x000000151746723e */ /* 0x000fe200000010ff */
[C---:B------:R-:W-:Y:S01]  /*6100*/  FMUL R43, R65.reuse, R49 ;  /* 0x00000031412b7220 */ /* 0x040fe20000400000 */
[----:B------:R-:W-:Y:S01]  /*6110*/  SHF.L.U32 R86, R92, 0x10, RZ ;  /* 0x000000105c567819 */ /* 0x000fe200000006ff */
        /* <DEDUP_REMOVED lines=8> */
[C---:B------:R-:W-:Y:S01]  /*61a0*/  FMUL R48, R65.reuse, R54 ;  /* 0x0000003641307220 */ /* 0x040fe20000400000 */
[C---:B------:R-:W-:Y:S01]  /*61b0*/  SHF.L.U32 R54, R78.reuse, 0x10, RZ ;  /* 0x000000104e367819 */ /* 0x040fe200000006ff */
[----:B------:R-:W-:Y:S01]  /*61c0*/  FMUL R49, R65, R55 ;  /* 0x0000003741317220 */ /* 0x000fe20000400000 */
[----:B------:R-:W-:Y:S01]  /*61d0*/  LOP3.LUT R55, R78, 0xffff0000, RZ, 0xc0, !PT ;  /* 0xffff00004e377812 */ /* 0x000fe200078ec0ff */
[----:B------:R-:W-:Y:S01]  /*61e0*/  FFMA R41, R67, R75, R41 ;  /* 0x0000004b43297223 */ /* 0x000fe20000000029 */
        /* <DEDUP_REMOVED lines=8> */
[----:B------:R-:W-:Y:S01]  /*6270*/  F2FP.BF16.F32.PACK_AB R71, R41, R40 ;  /* 0x000000282947723e */ /* 0x000fe200000010ff */
[----:B------:R-:W1:Y:S01]  /*6280*/  LDTM.x16 R4, tmem[UR4+0x20] ;  /* 0x00002004000479ee */ /* 0x000e620008240000 */
[----:B------:R-:W-:Y:S01]  /*6290*/  F2FP.BF16.F32.PACK_AB R40, R43, R42 ;  /* 0x0000002a2b28723e */ /* 0x000fe200000010ff */
[----:B------:R-:W-:Y:S01]  /*62a0*/  FFMA R46, R67, R54, R46 ;  /* 0x00000036432e7223 */ /* 0x000fe2000000002e */
[----:B------:R-:W-:Y:S01]  /*62b0*/  LOP3.LUT R87, R92, 0xffff0000, RZ, 0xc0, !PT ;  /* 0xffff00005c577812 */ /* 0x000fe200078ec0ff */
[----:B------:R-:W-:Y:S01]  /*62c0*/  FMUL R24, R65, R24 ;  /* 0x0000001841187220 */ /* 0x000fe20000400000 */
[----:B------:R-:W-:Y:S01]  /*62d0*/  F2FP.BF16.F32.PACK_AB R41, R45, R44 ;  /* 0x0000002c2d29723e */ /* 0x000fe200000010ff */
[----:B------:R-:W-:Y:S01]  /*62e0*/  FFMA R47, R67, R55, R47 ;  /* 0x00000037432f7223 */ /* 0x000fe2000000002f */
[----:B------:R-:W-:Y:S01]  /*62f0*/  SHF.L.U32 R88, R93, 0x10, RZ ;  /* 0x000000105d587819 */ /* 0x000fe200000006ff */
[----:B------:R-:W-:Y:S01]  /*6300*/  FMUL R25, R65, R25 ;  /* 0x0000001941197220 */ /* 0x000fe20000400000 */
[----:B------:R-:W-:Y:S01]  /*6310*/  LOP3.LUT R89, R93, 0xffff0000, RZ, 0xc0, !PT ;  /* 0xffff00005d597812 */ /* 0x000fe200078ec0ff */
[----:B------:R-:W-:Y:S01]  /*6320*/  FFMA R48, R67, R76, R48 ;  /* 0x0000004c43307223 */ /* 0x000fe20000000030 */
[----:B------:R-:W-:Y:S01]  /*6330*/  F2FP.BF16.F32.PACK_AB R42, R47, R46 ;  /* 0x0000002e2f2a723e */ /* 0x000fe200000010ff */
[----:B------:R-:W-:Y:S01]  /*6340*/  FMUL R26, R65, R26 ;  /* 0x0000001a411a7220 */ /* 0x000fe20000400000 */
[C---:B------:R-:W-:Y:S01]  /*6350*/  SHF.L.U32 R90, R94.reuse, 0x10, RZ ;  /* 0x000000105e5a7819 */ /* 0x040fe200000006ff */
[----:B------:R-:W-:Y:S01]  /*6360*/  FFMA R49, R67, R77, R49 ;  /* 0x0000004d43317223 */ /* 0x000fe20000000031 */
[----:B------:R-:W-:Y:S01]  /*6370*/  LOP3.LUT R91, R94, 0xffff0000, RZ, 0xc0, !PT ;  /* 0xffff00005e5b7812 */ /* 0x000fe200078ec0ff */
[----:B------:R-:W-:Y:S01]  /*6380*/  FMUL R27, R65, R27 ;  /* 0x0000001b411b7220 */ /* 0x000fe20000400000 */
[----:B------:R-:W-:Y:S01]  /*6390*/  SHF.L.U32 R92, R95, 0x10, RZ ;  /* 0x000000105f5c7819 */ /* 0x000fe200000006ff */
[----:B------:R-:W-:Y:S01]  /*63a0*/  FFMA R24, R67, R78, R24 ;  /* 0x0000004e43187223 */ /* 0x000fe20000000018 */
[----:B------:R-:W-:Y:S01]  /*63b0*/  F2FP.BF16.F32.PACK_AB R43, R49, R48 ;  /* 0x00000030312b723e */ /* 0x000fe200000010ff */
[----:B------:R-:W-:Y:S01]  /*63c0*/  FMUL R28, R65, R28 ;  /* 0x0000001c411c7220 */ /* 0x000fe20000400000 */
[----:B------:R-:W-:Y:S01]  /*63d0*/  LOP3.LUT R93, R95, 0xffff0000, RZ, 0xc0, !PT ;  /* 0xffff00005f5d7812 */ /* 0x000fe200078ec0ff */
[----:B------:R-:W-:Y:S01]  /*63e0*/  NOP ;  /* 0x0000000000007918 */ /* 0x000fe20000000000 */
[C---:B------:R-:W-:Y:S01]  /*63f0*/  SHF.L.U32 R94, R100.reuse, 0x10, RZ ;  /* 0x00000010645e7819 */ /* 0x040fe200000006ff */
[----:B-1----:R-:W-:Y:S01]  /*6400*/  SYNCS.ARRIVE.TRANS64.RED.A1T0 RZ, [UR5], RZ ;  /* 0x000000ffffff79a7 */ /* 0x002fe20008100405 */
[----:B------:R-:W-:Y:S01]  /*6410*/  LOP3.LUT R95, R100, 0xffff0000, RZ, 0xc0, !PT ;  /* 0xffff0000645f7812 */ /* 0x000fe200078ec0ff */
[----:B------:R1:W-:Y:S01]  /*6420*/  STS.128 [R140+0x200], R68 ;  /* 0x000200448c007388 */ /* 0x0003e20000000c00 */
[----:B------:R-:W-:Y:S01]  /*6430*/  SHF.L.U32 R96, R101, 0x10, RZ ;  /* 0x0000001065607819 */ /* 0x000fe200000006ff */
[----:B------:R-:W-:Y:S01]  /*6440*/  FFMA R25, R67, R79, R25 ;  /* 0x0000004f43197223 */ /* 0x000fe20000000019 */
[----:B------:R-:W-:Y:S01]  /*6450*/  LOP3.LUT R97, R101, 0xffff0000, RZ, 0xc0, !PT ;  /* 0xffff000065617812 */ /* 0x000fe200078ec0ff */
[C---:B------:R-:W-:Y:S01]  /*6460*/  FFMA R26, R67.reuse, R80, R26 ;  /* 0x00000050431a7223 */ /* 0x040fe2000000001a */
[C---:B------:R-:W-:Y:S01]  /*6470*/  FFMA R27, R67.reuse, R81, R27 ;  /* 0x00000051431b7223 */ /* 0x040fe2000000001b */
[C---:B------:R-:W-:Y:S01]  /*6480*/  SHF.L.U32 R98, R102.reuse, 0x10, RZ ;  /* 0x0000001066627819 */ /* 0x040fe200000006ff */
[----:B------:R-:W-:Y:S01]  /*6490*/  FFMA R28, R67, R82, R28 ;  /* 0x00000052431c7223 */ /* 0x000fe2000000001c */
[----:B------:R1:W-:Y:S01]  /*64a0*/  STS.128 [R142], R40 ;  /* 0x000000288e007388 */ /* 0x0003e20000000c00 */
[----:B------:R-:W-:Y:S01]  /*64b0*/  F2FP.BF16.F32.PACK_AB R24, R25, R24 ;  /* 0x000000181918723e */ /* 0x000fe200000010ff */
[----:B------:R-:W-:Y:S01]  /*64c0*/  FMUL R29, R65, R29 ;  /* 0x0000001d411d7220 */ /* 0x000fe20000400000 */
[----:B------:R-:W-:Y:S01]  /*64d0*/  F2FP.BF16.F32.PACK_AB R25, R27, R26 ;  /* 0x0000001a1b19723e */ /* 0x000fe200000010ff */
[C---:B------:R-:W-:Y:S01]  /*64e0*/  FMUL R30, R65.reuse, R30 ;  /* 0x0000001e411e7220 */ /* 0x040fe20000400000 */
[----:B------:R-:W-:Y:S01]  /*64f0*/  FMUL R31, R65, R31 ;  /* 0x0000001f411f7220 */ /* 0x000fe20000400000 */
[----:B------:R-:W-:Y:S01]  /*6500*/  FFMA R29, R67, R83, R29 ;  /* 0x00000053431d7223 */ /* 0x000fe2000000001d */
[----:B------:R-:W-:Y:S01]  /*6510*/  FMUL R32, R65, R32 ;  /* 0x0000002041207220 */ /* 0x000fe20000400000 */
[----:B------:R-:W-:Y:S01]  /*6520*/  LOP3.LUT R99, R102, 0xffff0000, RZ, 0xc0, !PT ;  /* 0xffff000066637812 */ /* 0x000fe200078ec0ff */
[C---:B------:R-:W-:Y:S01]  /*6530*/  FFMA R30, R67.reuse, R84, R30 ;  /* 0x00000054431e7223 */ /* 0x040fe2000000001e */
[----:B------:R-:W-:Y:S01]  /*6540*/  FFMA R31, R67, R85, R31 ;  /* 0x00000055431f7223 */ /* 0x000fe2000000001f */
[----:B------:R-:W-:Y:S01]  /*6550*/  F2FP.BF16.F32.PACK_AB R26, R29, R28 ;  /* 0x0000001c1d1a723e */ /* 0x000fe200000010ff */
[----:B------:R-:W-:Y:S01]  /*6560*/  FFMA R32, R67, R86, R32 ;  /* 0x0000005643207223 */ /* 0x000fe20000000020 */
[----:B------:R-:W-:Y:S01]  /*6570*/  FMUL R33, R65, R33 ;  /* 0x0000002141217220 */ /* 0x000fe20000400000 */
[----:B------:R-:W-:Y:S01]  /*6580*/  SHF.L.U32 R100, R103, 0x10, RZ ;  /* 0x0000001067647819 */ /* 0x000fe200000006ff */
[----:B------:R-:W-:Y:S01]  /*6590*/  FMUL R34, R65, R34 ;  /* 0x0000002241227220 */ /* 0x000fe20000400000 */
[----:B------:R-:W-:Y:S01]  /*65a0*/  F2FP.BF16.F32.PACK_AB R27, R31, R30 ;  /* 0x0000001e1f1b723e */ /* 0x000fe200000010ff */
[----:B------:R-:W-:Y:S01]  /*65b0*/  FFMA R33, R67, R87, R33 ;  /* 0x0000005743217223 */ /* 0x000fe20000000021 */
[C---:B------:R-:W-:Y:S01]  /*65c0*/  FMUL R35, R65.reuse, R35 ;  /* 0x0000002341237220 */ /* 0x040fe20000400000 */
[C---:B------:R-:W-:Y:S01]  /*65d0*/  FMUL R36, R65.reuse, R36 ;  /* 0x0000002441247220 */ /* 0x040fe20000400000 */
[----:B------:R-:W-:Y:S01]  /*65e0*/  FMUL R37, R65, R37 ;  /* 0x0000002541257220 */ /* 0x000fe20000400000 */
[----:B------:R1:W-:Y:S01]  /*65f0*/  STS.128 [R140+0x1200], R24 ;  /* 0x001200188c007388 */ /* 0x0003e20000000c00 */
[----:B------:R-:W-:Y:S01]  /*6600*/  LOP3.LUT R101, R103, 0xffff0000, RZ, 0xc0, !PT ;  /* 0xffff000067657812 */ /* 0x000fe200078ec0ff */
[----:B------:R-:W-:Y:S01]  /*6610*/  FFMA R34, R67, R88, R34 ;  /* 0x0000005843227223 */ /* 0x000fe20000000022 */
[----:B------:R-:W-:Y:S01]  /*6620*/  F2FP.BF16.F32.PACK_AB R32, R33, R32 ;  /* 0x000000202120723e */ /* 0x000fe200000010ff */
[C---:B------:R-:W-:Y:S01]  /*6630*/  FFMA R35, R67.reuse, R89, R35 ;  /* 0x0000005943237223 */ /* 0x040fe20000000023 */
[C---:B------:R-:W-:Y:S01]  /*6640*/  FFMA R36, R67.reuse, R90, R36 ;  /* 0x0000005a43247223 */ /* 0x040fe20000000024 */
[C---:B------:R-:W-:Y:S01]  /*6650*/  SHF.L.U32 R102, R108.reuse, 0x10, RZ ;  /* 0x000000106c667819 */ /* 0x040fe200000006ff */
[----:B------:R-:W-:Y:S01]  /*6660*/  FFMA R37, R67, R91, R37 ;  /* 0x0000005b43257223 */ /* 0x000fe20000000025 */
[C---:B------:R-:W-:Y:S01]  /*6670*/  FMUL R38, R65.reuse, R38 ;  /* 0x0000002641267220 */ /* 0x040fe20000400000 */
[C---:B------:R-:W-:Y:S01]  /*6680*/  FMUL R39, R65.reuse, R39 ;  /* 0x0000002741277220 */ /* 0x040fe20000400000 */
[C---:B------:R-:W-:Y:S01]  /*6690*/  FMUL R4, R65.reuse, R4 ;  /* 0x0000000441047220 */ /* 0x040fe20000400000 */
[----:B------:R-:W-:Y:S01]  /*66a0*/  FMUL R5, R65, R5 ;  /* 0x0000000541057220 */ /* 0x000fe20000400000 */
[----:B------:R-:W-:Y:S01]  /*66b0*/  FFMA R38, R67, R92, R38 ;  /* 0x0000005c43267223 */ /* 0x000fe20000000026 */
        /* <DEDUP_REMOVED lines=9> */
[----:B------:R-:W-:Y:S01]  /*6750*/  F2FP.BF16.F32.PACK_AB R33, R35, R34 ;  /* 0x000000222321723e */ /* 0x000fe200000010ff */
[----:B------:R-:W-:Y:S01]  /*6760*/  FFMA R7, R67, R97, R7 ;  /* 0x0000006143077223 */ /* 0x000fe20000000007 */
[----:B------:R-:W-:Y:S01]  /*6770*/  FMUL R11, R65, R11 ;  /* 0x0000000b410b7220 */ /* 0x000fe20000400000 */
[----:B------:R-:W-:Y:S01]  /*6780*/  F2FP.BF16.F32.PACK_AB R34, R37, R36 ;  /* 0x000000242522723e */ /* 0x000fe200000010ff */
[----:B------:R-:W-:Y:S01]  /*6790*/  FFMA R8, R67, R98, R8 ;  /* 0x0000006243087223 */ /* 0x000fe20000000008 */
[----:B------:R-:W-:Y:S01]  /*67a0*/  F2FP.BF16.F32.PACK_AB R35, R39, R38 ;  /* 0x000000262723723e */ /* 0x000fe200000010ff */
[----:B------:R-:W-:Y:S01]  /*67b0*/  FMUL R12, R65, R12 ;  /* 0x0000000c410c7220 */ /* 0x000fe20000400000 */
[----:B------:R-:W-:Y:S01]  /*67c0*/  LOP3.LUT R103, R108, 0xffff0000, RZ, 0xc0, !PT ;  /* 0xffff00006c677812 */ /* 0x000fe200078ec0ff */
[----:B------:R-:W-:Y:S01]  /*67d0*/  FFMA R9, R67, R99, R9 ;  /* 0x0000006343097223 */ /* 0x000fe20000000009 */
[----:B------:R-:W-:Y:S01]  /*67e0*/  SHF.L.U32 R104, R109, 0x10, RZ ;  /* 0x000000106d687819 */ /* 0x000fe200000006ff */
[----:B------:R1:W-:Y:S01]  /*67f0*/  STS.128 [R142+0x1000], R32 ;  /* 0x001000208e007388 */ /* 0x0003e20000000c00 */
[----:B------:R-:W-:Y:S01]  /*6800*/  FMUL R13, R65, R13 ;  /* 0x0000000d410d7220 */ /* 0x000fe20000400000 */
[----:B------:R-:W-:Y:S01]  /*6810*/  FFMA R10, R67, R100, R10 ;  /* 0x00000064430a7223 */ /* 0x000fe2000000000a */
[----:B------:R-:W-:Y:S01]  /*6820*/  LOP3.LUT R105, R109, 0xffff0000, RZ, 0xc0, !PT ;  /* 0xffff00006d697812 */ /* 0x000fe200078ec0ff */
[----:B------:R-:W-:Y:S01]  /*6830*/  FMUL R14, R65, R14 ;  /* 0x0000000e410e7220 */ /* 0x000fe20000400000 */
[----:B------:R-:W-:Y:S01]  /*6840*/  FFMA R11, R67, R101, R11 ;  /* 0x00000065430b7223 */ /* 0x000fe2000000000b */
[C---:B------:R-:W-:Y:S01]  /*6850*/  SHF.L.U32 R106, R110.reuse, 0x10, RZ ;  /* 0x000000106e6a7819 */ /* 0x040fe200000006ff */
[----:B------:R-:W-:Y:S01]  /*6860*/  FMUL R15, R65, R15 ;  /* 0x0000000f410f7220 */ /* 0x000fe20000400000 */
[----:B------:R-:W-:Y:S01]  /*6870*/  FFMA R12, R67, R102, R12 ;  /* 0x00000066430c7223 */ /* 0x000fe2000000000c */
[----:B------:R-:W-:Y:S01]  /*6880*/  LOP3.LUT R107, R110, 0xffff0000, RZ, 0xc0, !PT ;  /* 0xffff00006e6b7812 */ /* 0x000fe200078ec0ff */
[----:B------:R-:W-:Y:S01]  /*6890*/  FMUL R16, R65, R16 ;  /* 0x0000001041107220 */ /* 0x000fe20000400000 */
[----:B------:R-:W-:Y:S01]  /*68a0*/  FFMA R13, R67, R103, R13 ;  /* 0x00000067430d7223 */ /* 0x000fe2000000000d */
[----:B------:R-:W-:Y:S01]  /*68b0*/  SHF.L.U32 R108, R111, 0x10, RZ ;  /* 0x000000106f6c7819 */ /* 0x000fe200000006ff */
[----:B------:R-:W-:Y:S01]  /*68c0*/  FMUL R17, R65, R17 ;  /* 0x0000001141117220 */ /* 0x000fe20000400000 */
[----:B------:R-:W-:Y:S01]  /*68d0*/  F2FP.BF16.F32.PACK_AB R4, R5, R4 ;  /* 0x000000040504723e */ /* 0x000fe200000010ff */
[----:B------:R-:W-:Y:S01]  /*68e0*/  FFMA R14, R67, R104, R14 ;  /* 0x00000068430e7223 */ /* 0x000fe2000000000e */
[----:B------:R-:W-:Y:S01]  /*68f0*/  LOP3.LUT R109, R111, 0xffff0000, RZ, 0xc0, !PT ;  /* 0xffff00006f6d7812 */ /* 0x000fe200078ec0ff */
[----:B------:R-:W-:Y:S01]  /*6900*/  FMUL R18, R65, R18 ;  /* 0x0000001241127220 */ /* 0x000fe20000400000 */
[----:B------:R-:W-:Y:S01]  /*6910*/  F2FP.BF16.F32.PACK_AB R5, R7, R6 ;  /* 0x000000060705723e */ /* 0x000fe200000010ff */
[----:B------:R-:W-:Y:S01]  /*6920*/  FFMA R15, R67, R105, R15 ;  /* 0x00000069430f7223 */ /* 0x000fe2000000000f */
[----:B------:R-:W-:Y:S01]  /*6930*/  FMUL R19, R65, R19 ;  /* 0x0000001341137220 */ /* 0x000fe20000400000 */
[----:B------:R-:W-:Y:S01]  /*6940*/  F2FP.BF16.F32.PACK_AB R6, R9, R8 ;  /* 0x000000080906723e */ /* 0x000fe200000010ff */
[----:B------:R-:W-:Y:S01]  /*6950*/  FFMA R16, R67, R106, R16 ;  /* 0x0000006a43107223 */ /* 0x000fe20000000010 */
[----:B------:R-:W-:Y:S01]  /*6960*/  F2FP.BF16.F32.PACK_AB R7, R11, R10 ;  /* 0x0000000a0b07723e */ /* 0x000fe200000010ff */
[C---:B------:R-:W-:Y:S01]  /*6970*/  FFMA R17, R67.reuse, R107, R17 ;  /* 0x0000006b43117223 */ /* 0x040fe20000000011 */
[C---:B------:R-:W-:Y:S01]  /*6980*/  FFMA R18, R67.reuse, R108, R18 ;  /* 0x0000006c43127223 */ /* 0x040fe20000000012 */
[----:B------:R-:W-:Y:S01]  /*6990*/  FFMA R19, R67, R109, R19 ;  /* 0x0000006d43137223 */ /* 0x000fe20000000013 */
[----:B------:R-:W-:Y:S01]  /*69a0*/  F2FP.BF16.F32.PACK_AB R12, R13, R12 ;  /* 0x0000000c0d0c723e */ /* 0x000fe200000010ff */
[----:B------:R1:W-:Y:S01]  /*69b0*/  STS.128 [R140+0x2200], R4 ;  /* 0x002200048c007388 */ /* 0x0003e20000000c00 */
[----:B------:R-:W-:Y:S01]  /*69c0*/  F2FP.BF16.F32.PACK_AB R13, R15, R14 ;  /* 0x0000000e0f0d723e */ /* 0x000fe200000010ff */
[----:B------:R-:W-:Y:S01]  /*69d0*/  UIADD3 UR5, UPT, UPT, UR39, 0x1, URZ ;  /* 0x0000000127057890 */ /* 0x000fe2000fffe0ff */
[----:B------:R-:W-:Y:S01]  /*69e0*/  F2FP.BF16.F32.PACK_AB R14, R17, R16 ;  /* 0x00000010110e723e */ /* 0x000fe200000010ff */
[----:B------:R-:W-:Y:S01]  /*69f0*/  BSSY.RECONVERGENT B0, `(.L_x_100) ;  /* 0x0000020000007945 */ /* 0x000fe20003800200 */
[----:B------:R-:W-:Y:S05]  /*6a00*/  F2FP.BF16.F32.PACK_AB R15, R19, R18 ;  /* 0x00000012130f723e */ /* 0x000fea00000010ff */
[----:B------:R1:W-:Y:S01]  /*6a10*/  STS.128 [R142+0x2000], R12 ;  /* 0x0020000c8e007388 */ /* 0x0003e20000000c00 */
[----:B------:R-:W-:Y:S01]  /*6a20*/  @!PT LDS RZ, [RZ] ;  /* 0x00000000fffff984 */ /* 0x000fe20000000800 */
[----:B------:R-:W-:Y:S01]  /*6a30*/  @!PT LDS RZ, [RZ] ;  /* 0x00000000fffff984 */ /* 0x000fe20000000800 */
[----:B------:R-:W-:Y:S01]  /*6a40*/  @!PT LDS RZ, [RZ] ;  /* 0x00000000fffff984 */ /* 0x000fe20000000800 */
[----:B------:R-:W-:Y:S01]  /*6a50*/  @!PT LDS RZ, [RZ] ;  /* 0x00000000fffff984 */ /* 0x000fe20000000800 */
[----:B------:R3:W-:Y:S07]  /*6a60*/  MEMBAR.ALL.CTA ;  /* 0x0000000000007992 */ /* 0x0007ee0000008000 */
[----:B---3--:R-:W3:Y:S02]  /*6a70*/  FENCE.VIEW.ASYNC.S ;  /* 0x00000000000073c6 */ /* 0x008ee40000000000 */
[----:B---3--:R-:W-:Y:S06]  /*6a80*/  BAR.SYNC.DEFER_BLOCKING 0x1, 0x80 ;  /* 0x0042000000007b1d */ /* 0x008fec0000010000 */
[----:B------:R-:W-:Y:S05]  /*6a90*/  @P0 BRA `(.L_x_101) ;  /* 0x0000000000540947 */ /* 0x000fea0003800000 */
[----:B------:R-:W-:Y:S01]  /*6aa0*/  R2UR UR9, R124 ;  /* 0x000000007c0972ca */ /* 0x000fe200000e0000 */
[----:B------:R-:W-:Y:S01]  /*6ab0*/  UIADD3 UR6, UP0, UPT, UR48, 0x680, URZ ;  /* 0x0000068030067890 */ /* 0x000fe2000ff1e0ff */
[----:B------:R-:W-:Y:S01]  /*6ac0*/  R2UR UR10, R125 ;  /* 0x000000007d0a72ca */ /* 0x000fe200000e0000 */
[----:B------:R-:W-:Y:S02]  /*6ad0*/  UIMAD UR4, UR39, 0x3000, UR37 ;  /* 0x00003000270478a4 */ /* 0x000fe4000f8e0225 */
[----:B------:R-:W-:Y:S02]  /*6ae0*/  UIADD3.X UR7, UPT, UPT, URZ, UR49, URZ, UP0, !UPT ;  /* 0x00000031ff077290 */ /* 0x000fe400087fe4ff */
[----:B------:R-:W-:Y:S01]  /*6af0*/  UIADD3 UR8, UPT, UPT, UR4, 0x200, URZ ;  /* 0x0000020004087890 */ /* 0x000fe2000fffe0ff */
[----:B------:R-:W-:Y:S01]  /*6b00*/  UMOV UR11, UR36 ;  /* 0x00000024000b7c82 */ /* 0x000fe20008000000 */
[----:B------:R-:W-:Y:S01]  /*6b10*/  UIADD3 UR12, UPT, UPT, UR4, 0x1200, URZ ;  /* 0x00001200040c7890 */ /* 0x000fe2000fffe0ff */
[----:B------:R-:W-:Y:S03]  /*6b20*/  UMOV UR15, UR36 ;  /* 0x00000024000f7c82 */ /* 0x000fe60008000000 */
[----:B------:R-:W-:Y:S02]  /*6b30*/  UIMAD UR9, UR9, 0x30, URZ ;  /* 0x00000030090978a4 */ /* 0x000fe4000f8e02ff */
[----:B------:R-:W-:Y:S02]  /*6b40*/  USHF.L.U32 UR10, UR10, 0x7, URZ ;  /* 0x000000070a0a7899 */ /* 0x000fe400080006ff */
[----:B------:R-:W-:Y:S02]  /*6b50*/  UIADD3 UR13, UPT, UPT, UR9, 0x10, URZ ;  /* 0x00000010090d7890 */ /* 0x000fe4000fffe0ff */
[----:B------:R-:W-:Y:S02]  /*6b60*/  UIADD3 UR16, UPT, UPT, UR4, 0x2200, URZ ;  /* 0x0000220004107890 */ /* 0x000fe4000fffe0ff */
[----:B------:R-:W-:Y:S01]  /*6b70*/  UIADD3 UR17, UPT, UPT, UR9, 0x20, URZ ;  /* 0x0000002009117890 */ /* 0x000fe2000fffe0ff */
[----:B------:R-:W-:Y:S02]  /*6b80*/  UMOV UR14, UR10 ;  /* 0x0000000a000e7c82 */ /* 0x000fe40008000000 */
[----:B------:R3:W-:Y:S01]  /*6b90*/  UTMASTG.3D [UR8], [UR6] ;  /* 0x00000008060073b5 */ /* 0x0007e20008010000 */
[----:B------:R-:W-:Y:S01]  /*6ba0*/  UMOV UR19, UR36 ;  /* 0x0000002400137c82 */ /* 0x000fe20008000000 */
[----:B------:R-:W-:Y:S01]  /*6bb0*/  UMOV UR18, UR10 ;  /* 0x0000000a00127c82 */ /* 0x000fe20008000000 */
[----:B------:R3:W-:Y:S03]  /*6bc0*/  UTMASTG.3D [UR12], [UR6] ;  /* 0x0000000c060073b5 */ /* 0x0007e60008010000 */
[----:B------:R3:W-:Y:S02]  /*6bd0*/  UTMASTG.3D [UR16], [UR6] ;  /* 0x00000010060073b5 */ /* 0x0007e40008010000 */
[----:B---3--:R0:W-:Y:S02]  /*6be0*/  UTMACMDFLUSH ;  /* 0x00000000000079b7 */ /* 0x0081e40000000000 */
.L_x_101:
[----:B------:R-:W-:Y:S05]  /*6bf0*/  BSYNC.RECONVERGENT B0 ;  /* 0x0000000000007941 */ /* 0x000fea0003800200 */
.L_x_100:
[----:B------:R-:W-:Y:S04]  /*6c00*/  BSSY.RECONVERGENT B0, `(.L_x_102) ;  /* 0x0000003000007945 */ /* 0x000fe80003800200 */
[----:B------:R-:W-:Y:S05]  /*6c10*/  @P0 BRA `(.L_x_103) ;  /* 0x0000000000040947 */ /* 0x000fea0003800000 */
[----:B------:R-:W-:Y:S04]  /*6c20*/  DEPBAR.LE SB0, 0x0 ;  /* 0x000080000000791a */ /* 0x000fe80000000000 */
.L_x_103:
[----:B------:R-:W-:Y:S05]  /*6c30*/  BSYNC.RECONVERGENT B0 ;  /* 0x0000000000007941 */ /* 0x000fea0003800200 */
.L_x_102:
[----:B------:R-:W-:Y:S01]  /*6c40*/  BAR.SYNC.DEFER_BLOCKING 0x1, 0x80 ;  /* 0x0042000000007b1d */ /* 0x000fe20000010000 */
[----:B------:R-:W-:Y:S01]  /*6c50*/  UIADD3 UR45, UPT, UPT, UR45, 0x1, URZ ;  /* 0x000000012d2d7890 */ /* 0x000fe2000fffe0ff */
[----:B------:R-:W-:Y:S03]  /*6c60*/  IADD3 R66, PT, PT, R66, 0x1, RZ ;  /* 0x0000000142427810 */ /* 0x000fe60007ffe0ff */
[----:B------:R-:W-:Y:S09]  /*6c70*/  UISETP.NE.AND UP0, UPT, UR45, URZ, UPT ;  /* 0x000000ff2d00728c */ /* 0x000ff2000bf05270 */
[----:B------:R-:W-:Y:S05]  /*6c80*/  BRA.U !UP0, `(.L_x_104) ;  /* 0x0000000108287547 */ /* 0x000fea000b800000 */
[----:B------:R-:W-:Y:S01]  /*6c90*/  ISETP.NE.AND P0, PT, R143, RZ, PT ;  /* 0x000000ff8f00720c */ /* 0x000fe20003f05270 */
[----:B------:R-:W-:Y:S11]  /*6ca0*/  IMAD.U32 R0, RZ, RZ, UR38 ;  /* 0x00000026ff007e24 */ /* 0x000ff6000f8e00ff */
[----:B------:R-:W-:Y:S01]  /*6cb0*/  @!UPT UIADD3 URZ, UPT, UPT, URZ, URZ, URZ ;  /* 0x000000fffffff290 */ /* 0x000fe2000fffe0ff */
[C---:B------:R-:W-:Y:S01]  /*6cc0*/  @P0 LEA R2, R134.reuse, UR37, 0x3 ;  /* 0x0000002586020c11 */ /* 0x040fe2000f8e18ff */
[----:B------:R-:W-:Y:S04]  /*6cd0*/  VIADD R134, R134, 0x1 ;  /* 0x0000000186867836 */ /* 0x000fe80000000000 */
[----:B------:R-:W-:Y:S05]  /*6ce0*/  @P0 VIADD R2, R2, 0xa0 ;  /* 0x000000a002020836 */ /* 0x000fea0000000000 */
[----:B------:R-:W-:Y:S04]  /*6cf0*/  @P0 PRMT R0, R0, 0x654, R2 ;  /* 0x0000065400000816 */ /* 0x000fe80000000002 */
[----:B------:R3:W-:Y:S01]  /*6d00*/  @P0 SYNCS.ARRIVE.TRANS64.RED.A1T0 RZ, [R0+URZ], RZ ;  /* 0x000000ff00ff09a7 */ /* 0x0007e200081004ff */
[C---:B------:R-:W-:Y:S04]  /*6d10*/  ISETP.NE.AND P0, PT, R134.reuse, 0x2, PT ;  /* 0x000000028600780c */ /* 0x040fe80003f05270 */
[----:B------:R-:W-:Y:S09]  /*6d20*/  SEL R134, R134, RZ, P0 ;  /* 0x000000ff86867207 */ /* 0x000ff20000000000 */
.L_x_104:
[----:B------:R-:W-:Y:S01]  /*6d30*/  ISETP.NE.AND P2, PT, R139, RZ, PT ;  /* 0x000000ff8b00720c */ /* 0x000fe20003f45270 */
[----:B------:R-:W-:Y:S01]  /*6d40*/  UISETP.NE.AND UP0, UPT, UR5, 0x2, UPT ;  /* 0x000000020500788c */ /* 0x000fe2000bf05270 */
[----:B------:R-:W-:Y:S01]  /*6d50*/  ISETP.NE.AND P0, PT, R141, 0x2, PT ;  /* 0x000000028d00780c */ /* 0x000fe20003f05270 */
[----:B------:R-:W-:Y:S01]  /*6d60*/  IMAD.IADD R124, R63, 0x1, R122 ;  /* 0x000000013f7c7824 */ /* 0x000fe200078e027a */
[----:B------:R-:W-:Y:S01]  /*6d70*/  ISETP.NE.AND P1, PT, R66, 0x4, PT ;  /* 0x000000044200780c */ /* 0x000fe20003f25270 */
[----:B------:R-:W-:Y:S01]  /*6d80*/  USEL UR4, URZ, 0x1, UP0 ;  /* 0x00000001ff047887 */ /* 0x000fe20008000000 */
[----:B------:R-:W-:Y:S01]  /*6d90*/  SEL R2, RZ, 0x1, P0 ;  /* 0x00000001ff027807 */ /* 0x000fe20000000000 */
[----:B------:R-:W-:Y:S01]  /*6da0*/  USEL UR39, UR5, URZ, UP0 ;  /* 0x000000ff05277287 */ /* 0x000fe20008000000 */
[----:B---3--:R-:W-:Y:S01]  /*6db0*/  SEL R0, RZ, 0x1, P1 ;  /* 0x00000001ff007807 */ /* 0x008fe20000800000 */
[----:B------:R-:W-:Y:S01]  /*6dc0*/  IMAD.IADD R125, R64, 0x1, R123 ;  /* 0x00000001407d7824 */ /* 0x000fe200078e027b */
[----:B------:R-:W-:Y:S02]  /*6dd0*/  LOP3.LUT R135, R135, R2, RZ, 0x3c, !PT ;  /* 0x0000000287877212 */ /* 0x000fe400078e3cff */
[----:B------:R-:W-:Y:S02]  /*6de0*/  LOP3.LUT R137, R137, UR4, RZ, 0x3c, !PT ;  /* 0x0000000489897c12 */ /* 0x000fe4000f8e3cff */
[----:B------:R-:W-:Y:S02]  /*6df0*/  @P2 R2UR UR36, R133 ;  /* 0x00000000852422ca */ /* 0x000fe400000e0000 */
[----:B------:R-:W-:Y:S02]  /*6e00*/  LOP3.LUT R136, R136, R0, RZ, 0x3c, !PT ;  /* 0x0000000088887212 */ /* 0x000fe400078e3cff */
[----:B------:R-:W-:Y:S02]  /*6e10*/  SEL R141, R141, RZ, P0 ;  /* 0x000000ff8d8d7207 */ /* 0x000fe40000000000 */
[----:B------:R-:W-:Y:S01]  /*6e20*/  SEL R66, R66, RZ, P1 ;  /* 0x000000ff42427207 */ /* 0x000fe20000800000 */
[----:B------:R-:W-:Y:S08]  /*6e30*/  @P2 BRA `(.L_x_105) ;  /* 0xffffffdc00882947 */ /* 0x000ff0000383ffff */
[----:B------:R-:W-:-:S09]  /*6e40*/  UISETP.NE.AND UP0, UPT, UR44, URZ, UPT ;  /* 0x000000ff2c00728c */ /* 0x000fd2000bf05270 */
[----:B------:R-:W-:Y:S05]  /*6e50*/  BRA.U !UP0, `(.L_x_106) ;  /* 0x0000000108487547 */ /* 0x000fea000b800000 */
[----:B------:R-:W3:Y:S02]  /*6e60*/  LDCU.64 UR4, c[0x0][0x890] ;  /* 0x00011200ff0477ac */ /* 0x000ee40008000a00 */
[----:B---3--:R-:W-:-:S04]  /*6e70*/  UISETP.NE.U32.AND UP0, UPT, UR4, URZ, UPT ;  /* 0x000000ff0400728c */ /* 0x008fc8000bf05070 */
[----:B------:R-:W-:-:S09]  /*6e80*/  UISETP.NE.AND.EX UP0, UPT, UR5, URZ, UPT, UP0 ;  /* 0x000000ff0500728c */ /* 0x000fd2000bf05300 */
[----:B------:R-:W-:Y:S05]  /*6e90*/  BRA.U UP0, `(.L_x_107) ;  /* 0x00000001000c7547 */ /* 0x000fea000b800000 */
[----:B------:R-:W-:-:S13]  /*6ea0*/  FSETP.NEU.AND P0, PT, R67, RZ, PT ;  /* 0x000000ff4300720b */ /* 0x000fda0003f0d000 */
[----:B------:R-:W-:Y:S05]  /*6eb0*/  @!P0 EXIT ;  /* 0x000000000000894d */ /* 0x000fea0003800000 */
[----:B------:R-:W-:Y:S05]  /*6ec0*/  BRA `(.L_x_106) ;  /* 0x00000000002c7947 */ /* 0x000fea0003800000 */
.L_x_107:
[----:B------:R-:W-:Y:S01]  /*6ed0*/  LOP3.LUT P0, RZ, R126, 0xff, RZ, 0xc0, !PT ;  /* 0x000000ff7eff7812 */ /* 0x000fe2000780c0ff */
[----:B------:R-:W-:-:S12]  /*6ee0*/  BSSY.RECONVERGENT B0, `(.L_x_106) ;  /* 0x0000009000007945 */ /* 0x000fd80003800200 */
[----:B------:R-:W-:Y:S05]  /*6ef0*/  @P0 BRA `(.L_x_108) ;  /* 0x0000000000140947 */ /* 0x000fea0003800000 */
[----:B------:R-:W3:Y:S02]  /*6f00*/  LDCU.64 UR4, c[0x0][0x888] ;  /* 0x00011100ff0477ac */ /* 0x000ee40008000a00 */
[----:B---3--:R-:W-:-:S04]  /*6f10*/  ISETP.NE.U32.AND P0, PT, RZ, UR4, PT ;  /* 0x00000004ff007c0c */ /* 0x008fc8000bf05070 */
[----:B------:R-:W-:-:S13]  /*6f20*/  ISETP.NE.AND.EX P0, PT, RZ, UR5, PT, P0 ;  /* 0x00000005ff007c0c */ /* 0x000fda000bf05300 */
[----:B------:R-:W-:Y:S05]  /*6f30*/  @!P0 EXIT ;  /* 0x000000000000894d */ /* 0x000fea0003800000 */
[----:B------:R-:W-:Y:S05]  /*6f40*/  BRA `(.L_x_109) ;  /* 0x0000000000087947 */ /* 0x000fea0003800000 */
.L_x_108:
[----:B------:R-:W-:-:S13]  /*6f50*/  FSETP.NEU.AND P0, PT, R67, RZ, PT ;  /* 0x000000ff4300720b */ /* 0x000fda0003f0d000 */
[----:B------:R-:W-:Y:S05]  /*6f60*/  @!P0 EXIT ;  /* 0x000000000000894d */ /* 0x000fea0003800000 */
.L_x_109:
[----:B------:R-:W-:Y:S05]  /*6f70*/  BSYNC.RECONVERGENT B0 ;  /* 0x0000000000007941 */ /* 0x000fea0003800200 */
.L_x_106:
[----:B------:R-:W-:-:S04]  /*6f80*/  DEPBAR.LE SB0, 0x0 ;  /* 0x000080000000791a */ /* 0x000fc80000000000 */
[----:B------:R-:W-:Y:S05]  /*6f90*/  EXIT ;  /* 0x000000000000794d */ /* 0x000fea0003800000 */
.L_x_20:
[----:B--2---:R2:W1:Y:S02]  /*6fa0*/  SYNCS.PHASECHK.TRANS64.TRYWAIT P0, [R2+URZ+0x130], R3 ;  /* 0x00013003020075a7 */ /* 0x00446400080011ff */
[----:B-1----:R-:W-:Y:S05]  /*6fb0*/  @!P0 NANOSLEEP.SYNCS 0x989680 ;  /* 0x009896800000895d */ /* 0x002fea0003900000 */
[----:B------:R-:W1:Y:S02]  /*6fc0*/  @!P0 SYNCS.PHASECHK.TRANS64 P0, [R2+URZ+0x130], R3 ;  /* 0x00013003020085a7 */ /* 0x000e6400080010ff */
[----:B-1----:R-:W-:Y:S05]  /*6fd0*/  @!P0 BRA `(.L_x_20) ;  /* 0xfffffffc00f08947 */ /* 0x002fea000383ffff */
[----:B------:R-:W-:Y:S05]  /*6fe0*/  BRA `(.L_x_110) ;  /* 0xffffffa400a07947 */ /* 0x000fea000383ffff */
.L_x_23:
[----:B-1----:R-:W-:Y:S07]  /*6ff0*/  MOV R2, UR33 ;  /* 0x0000002100027c02 */ /* 0x002fee0008000f00 */
.L_x_111:
[----:B-1----:R1:W2:Y:S02]  /*7000*/  SYNCS.PHASECHK.TRANS64.TRYWAIT P0, [R2+URZ+0x48], R4 ;  /* 0x00004804020075a7 */ /* 0x0022a400080011ff */
[----:B--2---:R-:W-:Y:S05]  /*7010*/  @!P0 NANOSLEEP.SYNCS 0x989680 ;  /* 0x009896800000895d */ /* 0x004fea0003900000 */
[----:B------:R-:W2:Y:S02]  /*7020*/  @!P0 SYNCS.PHASECHK.TRANS64 P0, [R2+URZ+0x48], R4 ;  /* 0x00004804020085a7 */ /* 0x000ea400080010ff */
[----:B--2---:R-:W-:Y:S05]  /*7030*/  @!P0 BRA `(.L_x_111) ;  /* 0xfffffffc00f08947 */ /* 0x004fea000383ffff */
[----:B------:R-:W-:Y:S05]  /*7040*/  BRA `(.L_x_22) ;  /* 0xffffffa400f07947 */ /* 0x000fea000383ffff */
.L_x_29:
[----:B-1----:R-:W-:Y:S07]  /*7050*/  MOV R2, UR17 ;  /* 0x0000001100027c02 */ /* 0x002fee0008000f00 */
.L_x_112:
[----:B-1----:R1:W2:Y:S02]  /*7060*/  SYNCS.PHASECHK.TRANS64.TRYWAIT P0, [R2+URZ+0x48], R4 ;  /* 0x00004804020075a7 */ /* 0x0022a400080011ff */
[----:B--2---:R-:W-:Y:S05]  /*7070*/  @!P0 NANOSLEEP.SYNCS 0x989680 ;  /* 0x009896800000895d */ /* 0x004fea0003900000 */
[----:B------:R-:W2:Y:S02]  /*7080*/  @!P0 SYNCS.PHASECHK.TRANS64 P0, [R2+URZ+0x48], R4 ;  /* 0x00004804020085a7 */ /* 0x000ea400080010ff */
[----:B--2---:R-:W-:Y:S05]  /*7090*/  @!P0 BRA `(.L_x_112) ;  /* 0xfffffffc00f08947 */ /* 0x004fea000383ffff */
[----:B------:R-:W-:Y:S05]  /*70a0*/  BRA `(.L_x_28) ;  /* 0xffffffa800987947 */ /* 0x000fea000383ffff */
.L_x_33:
[----:B-1----:R1:W2:Y:S02]  /*70b0*/  SYNCS.PHASECHK.TRANS64.TRYWAIT P0, [R2+URZ+0xc0], R3 ;  /* 0x0000c003020075a7 */ /* 0x0022a400080011ff */
[----:B--2---:R-:W-:Y:S05]  /*70c0*/  @!P0 NANOSLEEP.SYNCS 0x989680 ;  /* 0x009896800000895d */ /* 0x004fea0003900000 */
[----:B------:R-:W2:Y:S02]  /*70d0*/  @!P0 SYNCS.PHASECHK.TRANS64 P0, [R2+URZ+0xc0], R3 ;  /* 0x0000c003020085a7 */ /* 0x000ea400080010ff */
[----:B--2---:R-:W-:Y:S05]  /*70e0*/  @!P0 BRA `(.L_x_33) ;  /* 0xfffffffc00f08947 */ /* 0x004fea000383ffff */
[----:B------:R-:W-:Y:S05]  /*70f0*/  BRA `(.L_x_113) ;  /* 0xffffffac00287947 */ /* 0x000fea000383ffff */
.L_x_37:
[----:B----4-:R-:W-:-:S07]  /*7100*/  MOV R0, UR5 ;  /* 0x0000000500007c02 */ /* 0x010fce0008000f00 */
.L_x_114:
[----:B-1----:R1:W2:Y:S02]  /*7110*/  SYNCS.PHASECHK.TRANS64.TRYWAIT P0, [R0+URZ], R2 ;  /* 0x00000002000075a7 */ /* 0x0022a400080011ff */
[----:B--2---:R-:W-:Y:S05]  /*7120*/  @!P0 NANOSLEEP.SYNCS 0x989680 ;  /* 0x009896800000895d */ /* 0x004fea0003900000 */
[----:B------:R-:W2:Y:S02]  /*7130*/  @!P0 SYNCS.PHASECHK.TRANS64 P0, [R0+URZ], R2 ;  /* 0x00000002000085a7 */ /* 0x000ea400080010ff */
[----:B--2---:R-:W-:Y:S05]  /*7140*/  @!P0 BRA `(.L_x_114) ;  /* 0xfffffffc00f08947 */ /* 0x004fea000383ffff */
[----:B------:R-:W-:Y:S05]  /*7150*/  BRA `(.L_x_115) ;  /* 0xffffffb000987947 */ /* 0x000fea000383ffff */
.L_x_38:
[----:B----4-:R-:W-:-:S07]  /*7160*/  MOV R0, UR5 ;  /* 0x0000000500007c02 */ /* 0x010fce0008000f00 */
.L_x_116:
[----:B-1----:R1:W2:Y:S02]  /*7170*/  SYNCS.PHASECHK.TRANS64.TRYWAIT P0, [R0+URZ], R3 ;  /* 0x00000003000075a7 */ /* 0x0022a400080011ff */
[----:B--2---:R-:W-:Y:S05]  /*7180*/  @!P0 NANOSLEEP.SYNCS 0x989680 ;  /* 0x009896800000895d */ /* 0x004fea0003900000 */
[----:B------:R-:W2:Y:S02]  /*7190*/  @!P0 SYNCS.PHASECHK.TRANS64 P0, [R0+URZ], R3 ;  /* 0x00000003000085a7 */ /* 0x000ea400080010ff */
[----:B--2---:R-:W-:Y:S05]  /*71a0*/  @!P0 BRA `(.L_x_116) ;  /* 0xfffffffc00f08947 */ /* 0x004fea000383ffff */
[----:B------:R-:W-:Y:S05]  /*71b0*/  BRA `(.L_x_117) ;  /* 0xffffffb000a47947 */ /* 0x000fea000383ffff */
.L_x_39:
[----:B----4-:R-:W-:-:S07]  /*71c0*/  MOV R0, UR5 ;  /* 0x0000000500007c02 */ /* 0x010fce0008000f00 */
.L_x_118:
[----:B-1----:R1:W2:Y:S02]  /*71d0*/  SYNCS.PHASECHK.TRANS64.TRYWAIT P0, [R0+URZ], R3 ;  /* 0x00000003000075a7 */ /* 0x0022a400080011ff */
[----:B--2---:R-:W-:Y:S05]  /*71e0*/  @!P0 NANOSLEEP.SYNCS 0x989680 ;  /* 0x009896800000895d */ /* 0x004fea0003900000 */
[----:B------:R-:W2:Y:S02]  /*71f0*/  @!P0 SYNCS.PHASECHK.TRANS64 P0, [R0+URZ], R3 ;  /* 0x00000003000085a7 */ /* 0x000ea400080010ff */
[----:B--2---:R-:W-:Y:S05]  /*7200*/  @!P0 BRA `(.L_x_118) ;  /* 0xfffffffc00f08947 */ /* 0x004fea000383ffff */
[----:B------:R-:W-:Y:S05]  /*7210*/  BRA `(.L_x_119) ;  /* 0xffffffb000b07947 */ /* 0x000fea000383ffff */
.L_x_40:
[----:B----4-:R-:W-:-:S07]  /*7220*/  MOV R0, UR5 ;  /* 0x0000000500007c02 */ /* 0x010fce0008000f00 */
.L_x_120:
[----:B-1----:R1:W2:Y:S02]  /*7230*/  SYNCS.PHASECHK.TRANS64.TRYWAIT P0, [R0+URZ], R3 ;  /* 0x00000003000075a7 */ /* 0x0022a400080011ff */
[----:B--2---:R-:W-:Y:S05]  /*7240*/  @!P0 NANOSLEEP.SYNCS 0x989680 ;  /* 0x009896800000895d */ /* 0x004fea0003900000 */
[----:B------:R-:W2:Y:S02]  /*7250*/  @!P0 SYNCS.PHASECHK.TRANS64 P0, [R0+URZ], R3 ;  /* 0x00000003000085a7 */ /* 0x000ea400080010ff */
[----:B--2---:R-:W-:Y:S05]  /*7260*/  @!P0 BRA `(.L_x_120) ;  /* 0xfffffffc00f08947 */ /* 0x004fea000383ffff */
[----:B------:R-:W-:Y:S05]  /*7270*/  BRA `(.L_x_121) ;  /* 0xffffffb000bc7947 */ /* 0x000fea000383ffff */
.L_x_41:
[----:B----4-:R-:W-:-:S07]  /*7280*/  MOV R0, UR5 ;  /* 0x0000000500007c02 */ /* 0x010fce0008000f00 */
.L_x_122:
[----:B-1----:R1:W2:Y:S02]  /*7290*/  SYNCS.PHASECHK.TRANS64.TRYWAIT P0, [R0+URZ], R3 ;  /* 0x00000003000075a7 */ /* 0x0022a400080011ff */
[----:B--2---:R-:W-:Y:S05]  /*72a0*/  @!P0 NANOSLEEP.SYNCS 0x989680 ;  /* 0x009896800000895d */ /* 0x004fea0003900000 */
[----:B------:R-:W2:Y:S02]  /*72b0*/  @!P0 SYNCS.PHASECHK.TRANS64 P0, [R0+URZ], R3 ;  /* 0x00000003000085a7 */ /* 0x000ea400080010ff */
[----:B--2---:R-:W-:Y:S05]  /*72c0*/  @!P0 BRA `(.L_x_122) ;  /* 0xfffffffc00f08947 */ /* 0x004fea000383ffff */
[----:B------:R-:W-:Y:S05]  /*72d0*/  BRA `(.L_x_123) ;  /* 0xffffffb000c87947 */ /* 0x000fea000383ffff */
.L_x_42:
[----:B----4-:R-:W-:-:S07]  /*72e0*/  MOV R0, UR5 ;  /* 0x0000000500007c02 */ /* 0x010fce0008000f00 */
.L_x_124:
[----:B-1----:R1:W2:Y:S02]  /*72f0*/  SYNCS.PHASECHK.TRANS64.TRYWAIT P0, [R0+URZ], R3 ;  /* 0x00000003000075a7 */ /* 0x0022a400080011ff */
[----:B--2---:R-:W-:Y:S05]  /*7300*/  @!P0 NANOSLEEP.SYNCS 0x989680 ;  /* 0x009896800000895d */ /* 0x004fea0003900000 */
[----:B------:R-:W2:Y:S02]  /*7310*/  @!P0 SYNCS.PHASECHK.TRANS64 P0, [R0+URZ], R3 ;  /* 0x00000003000085a7 */ /* 0x000ea400080010ff */
[----:B--2---:R-:W-:Y:S05]  /*7320*/  @!P0 BRA `(.L_x_124) ;  /* 0xfffffffc00f08947 */ /* 0x004fea000383ffff */
[----:B------:R-:W-:Y:S05]  /*7330*/  BRA `(.L_x_125) ;  /* 0xffffffb000d47947 */ /* 0x000fea000383ffff */
.L_x_43:
[----:B----4-:R-:W-:-:S07]  /*7340*/  MOV R0, UR5 ;  /* 0x0000000500007c02 */ /* 0x010fce0008000f00 */
.L_x_126:
[----:B-1----:R1:W2:Y:S02]  /*7350*/  SYNCS.PHASECHK.TRANS64.TRYWAIT P0, [R0+URZ], R3 ;  /* 0x00000003000075a7 */ /* 0x0022a400080011ff */
[----:B--2---:R-:W-:Y:S05]  /*7360*/  @!P0 NANOSLEEP.SYNCS 0x989680 ;  /* 0x009896800000895d */ /* 0x004fea0003900000 */
[----:B------:R-:W2:Y:S02]  /*7370*/  @!P0 SYNCS.PHASECHK.TRANS64 P0, [R0+URZ], R3 ;  /* 0x00000003000085a7 */ /* 0x000ea400080010ff */
[----:B--2---:R-:W-:Y:S05]  /*7380*/  @!P0 BRA `(.L_x_126) ;  /* 0xfffffffc00f08947 */ /* 0x004fea000383ffff */
[----:B------:R-:W-:Y:S05]  /*7390*/  BRA `(.L_x_127) ;  /* 0xffffffb000e07947 */ /* 0x000fea000383ffff */
.L_x_44:
[----:B----4-:R-:W-:-:S07]  /*73a0*/  MOV R0, UR5 ;  /* 0x0000000500007c02 */ /* 0x010fce0008000f00 */
.L_x_128:
[----:B-1----:R1:W2:Y:S02]  /*73b0*/  SYNCS.PHASECHK.TRANS64.TRYWAIT P0, [R0+URZ], R3 ;  /* 0x00000003000075a7 */ /* 0x0022a400080011ff */
[----:B--2---:R-:W-:Y:S05]  /*73c0*/  @!P0 NANOSLEEP.SYNCS 0x989680 ;  /* 0x009896800000895d */ /* 0x004fea0003900000 */
[----:B------:R-:W2:Y:S02]  /*73d0*/  @!P0 SYNCS.PHASECHK.TRANS64 P0, [R0+URZ], R3 ;  /* 0x00000003000085a7 */ /* 0x000ea400080010ff */
[----:B--2---:R-:W-:Y:S05]  /*73e0*/  @!P0 BRA `(.L_x_128) ;  /* 0xfffffffc00f08947 */ /* 0x004fea000383ffff */
[----:B------:R-:W-:Y:S05]  /*73f0*/  BRA `(.L_x_129) ;  /* 0xffffffb000ec7947 */ /* 0x000fea000383ffff */
.L_x_47:
[----:B-1----:R1:W2:Y:S02]  /*7400*/  SYNCS.PHASECHK.TRANS64.TRYWAIT P0, [R0+URZ+0x120], R4 ;  /* 0x00012004000075a7 */ /* 0x0022a400080011ff */
[----:B--2---:R-:W-:Y:S05]  /*7410*/  @!P0 NANOSLEEP.SYNCS 0x989680 ;  /* 0x009896800000895d */ /* 0x004fea0003900000 */
[----:B------:R-:W2:Y:S02]  /*7420*/  @!P0 SYNCS.PHASECHK.TRANS64 P0, [R0+URZ+0x120], R4 ;  /* 0x00012004000085a7 */ /* 0x000ea400080010ff */
[----:B--2---:R-:W-:Y:S05]  /*7430*/  @!P0 BRA `(.L_x_47) ;  /* 0xfffffffc00f08947 */ /* 0x004fea000383ffff */
[----:B------:R-:W-:Y:S05]  /*7440*/  BRA `(.L_x_130) ;  /* 0xffffffb400487947 */ /* 0x000fea000383ffff */
.L_x_48:
[----:B------:R-:W-:-:S07]  /*7450*/  MOV R0, UR5 ;  /* 0x0000000500007c02 */ /* 0x000fce0008000f00 */
.L_x_131:
[----:B-1----:R1:W2:Y:S02]  /*7460*/  SYNCS.PHASECHK.TRANS64.TRYWAIT P0, [R0+URZ+0xd0], R5 ;  /* 0x0000d005000075a7 */ /* 0x0022a400080011ff */
[----:B--2---:R-:W-:Y:S05]  /*7470*/  @!P0 NANOSLEEP.SYNCS 0x989680 ;  /* 0x009896800000895d */ /* 0x004fea0003900000 */
[----:B------:R-:W2:Y:S02]  /*7480*/  @!P0 SYNCS.PHASECHK.TRANS64 P0, [R0+URZ+0xd0], R5 ;  /* 0x0000d005000085a7 */ /* 0x000ea400080010ff */
[----:B--2---:R-:W-:Y:S05]  /*7490*/  @!P0 BRA `(.L_x_131) ;  /* 0xfffffffc00f08947 */ /* 0x004fea000383ffff */
[----:B------:R-:W-:Y:S05]  /*74a0*/  BRA `(.L_x_132) ;  /* 0xffffffb400587947 */ /* 0x000fea000383ffff */
.L_x_49:
[----:B-1----:R1:W2:Y:S02]  /*74b0*/  SYNCS.PHASECHK.TRANS64.TRYWAIT P1, [R0+URZ+0xc0], R4 ;  /* 0x0000c004000075a7 */ /* 0x0022a400080211ff */
[----:B--2---:R-:W-:Y:S05]  /*74c0*/  @!P1 NANOSLEEP.SYNCS 0x989680 ;  /* 0x009896800000995d */ /* 0x004fea0003900000 */
[----:B------:R-:W2:Y:S02]  /*74d0*/  @!P1 SYNCS.PHASECHK.TRANS64 P1, [R0+URZ+0xc0], R4 ;  /* 0x0000c004000095a7 */ /* 0x000ea400080210ff */
[----:B--2---:R-:W-:Y:S05]  /*74e0*/  @!P1 BRA `(.L_x_49) ;  /* 0xfffffffc00f09947 */ /* 0x004fea000383ffff */
[----:B------:R-:W-:Y:S05]  /*74f0*/  BRA `(.L_x_133) ;  /* 0xffffffb400887947 */ /* 0x000fea000383ffff */
.L_x_52:
[----:B------:R-:W-:-:S07]  /*7500*/  MOV R0, UR5 ;  /* 0x0000000500007c02 */ /* 0x000fce0008000f00 */
.L_x_134:
[----:B-1----:R1:W2:Y:S02]  /*7510*/  SYNCS.PHASECHK.TRANS64.TRYWAIT P0, [R0+URZ+0xd0], R2 ;  /* 0x0000d002000075a7 */ /* 0x0022a400080011ff */
[----:B--2---:R-:W-:Y:S05]  /*7520*/  @!P0 NANOSLEEP.SYNCS 0x989680 ;  /* 0x009896800000895d */ /* 0x004fea0003900000 */
[----:B------:R-:W2:Y:S02]  /*7530*/  @!P0 SYNCS.PHASECHK.TRANS64 P0, [R0+URZ+0xd0], R2 ;  /* 0x0000d002000085a7 */ /* 0x000ea400080010ff */
[----:B--2---:R-:W-:Y:S05]  /*7540*/  @!P0 BRA `(.L_x_134) ;  /* 0xfffffffc00f08947 */ /* 0x004fea000383ffff */
[----:B------:R-:W-:Y:S05]  /*7550*/  BRA `(.L_x_51) ;  /* 0xffffffb400dc7947 */ /* 0x000fea000383ffff */
.L_x_59:
[----:B-1----:R1:W2:Y:S02]  /*7560*/  SYNCS.PHASECHK.TRANS64.TRYWAIT P1, [R0+URZ+0xc0], R2 ;  /* 0x0000c002000075a7 */ /* 0x0022a400080211ff */
[----:B--2---:R-:W-:Y:S05]  /*7570*/  @!P1 NANOSLEEP.SYNCS 0x989680 ;  /* 0x009896800000995d */ /* 0x004fea0003900000 */
[----:B------:R-:W2:Y:S02]  /*7580*/  @!P1 SYNCS.PHASECHK.TRANS64 P1, [R0+URZ+0xc0], R2 ;  /* 0x0000c002000095a7 */ /* 0x000ea400080210ff */
[----:B--2---:R-:W-:Y:S05]  /*7590*/  @!P1 BRA `(.L_x_59) ;  /* 0xfffffffc00f09947 */ /* 0x004fea000383ffff */
[----:B------:R-:W-:Y:S05]  /*75a0*/  BRA `(.L_x_135) ;  /* 0xffffffbc004c7947 */ /* 0x000fea000383ffff */
.L_x_60:
[----:B------:R-:W-:-:S07]  /*75b0*/  MOV R2, UR14 ;  /* 0x0000000e00027c02 */ /* 0x000fce0008000f00 */
.L_x_136:
[----:B-1----:R1:W2:Y:S02]  /*75c0*/  SYNCS.PHASECHK.TRANS64.TRYWAIT P0, [R2+URZ+0x100], R0 ;  /* 0x00010000020075a7 */ /* 0x0022a400080011ff */
[----:B--2---:R-:W-:Y:S05]  /*75d0*/  @!P0 NANOSLEEP.SYNCS 0x989680 ;  /* 0x009896800000895d */ /* 0x004fea0003900000 */
[----:B------:R-:W2:Y:S02]  /*75e0*/  @!P0 SYNCS.PHASECHK.TRANS64 P0, [R2+URZ+0x100], R0 ;  /* 0x00010000020085a7 */ /* 0x000ea400080010ff */
[----:B--2---:R-:W-:Y:S05]  /*75f0*/  @!P0 BRA `(.L_x_136) ;  /* 0xfffffffc00f08947 */ /* 0x004fea000383ffff */
[----:B------:R-:W-:Y:S05]  /*7600*/  BRA `(.L_x_137) ;  /* 0xffffffbc00847947 */ /* 0x000fea000383ffff */
.L_x_63:
[----:B------:R-:W-:Y:S07]  /*7610*/  MOV R0, UR7 ;  /* 0x0000000700007c02 */ /* 0x000fee0008000f00 */
.L_x_138:
[----:B-1----:R1:W2:Y:S02]  /*7620*/  SYNCS.PHASECHK.TRANS64.TRYWAIT P0, [R0+URZ], R2 ;  /* 0x00000002000075a7 */ /* 0x0022a400080011ff */
[----:B--2---:R-:W-:Y:S05]  /*7630*/  @!P0 NANOSLEEP.SYNCS 0x989680 ;  /* 0x009896800000895d */ /* 0x004fea0003900000 */
[----:B------:R-:W2:Y:S02]  /*7640*/  @!P0 SYNCS.PHASECHK.TRANS64 P0, [R0+URZ], R2 ;  /* 0x00000002000085a7 */ /* 0x000ea400080010ff */
[----:B--2---:R-:W-:Y:S05]  /*7650*/  @!P0 BRA `(.L_x_138) ;  /* 0xfffffffc00f08947 */ /* 0x004fea000383ffff */
[----:B------:R-:W-:Y:S05]  /*7660*/  BRA `(.L_x_62) ;  /* 0xffffffbc00a07947 */ /* 0x000fea000383ffff */
.L_x_66:
[----:B------:R-:W-:-:S07]  /*7670*/  MOV R0, UR5 ;  /* 0x0000000500007c02 */ /* 0x000fce0008000f00 */
.L_x_139:
[----:B--2---:R2:W3:Y:S02]  /*7680*/  SYNCS.PHASECHK.TRANS64.TRYWAIT P0, [R0+URZ], R2 ;  /* 0x00000002000075a7 */ /* 0x0044e400080011ff */
[----:B---3--:R-:W-:Y:S05]  /*7690*/  @!P0 NANOSLEEP.SYNCS 0x989680 ;  /* 0x009896800000895d */ /* 0x008fea0003900000 */
[----:B------:R-:W3:Y:S02]  /*76a0*/  @!P0 SYNCS.PHASECHK.TRANS64 P0, [R0+URZ], R2 ;  /* 0x00000002000085a7 */ /* 0x000ee400080010ff */
[----:B---3--:R-:W-:Y:S05]  /*76b0*/  @!P0 BRA `(.L_x_139) ;  /* 0xfffffffc00f08947 */ /* 0x008fea000383ffff */
[----:B------:R-:W-:Y:S05]  /*76c0*/  BRA `(.L_x_140) ;  /* 0xffffffc0007c7947 */ /* 0x000fea000383ffff */
.L_x_67:
[----:B------:R-:W-:-:S07]  /*76d0*/  MOV R0, UR5 ;  /* 0x0000000500007c02 */ /* 0x000fce0008000f00 */
.L_x_141:
[----:B--2---:R2:W3:Y:S02]  /*76e0*/  SYNCS.PHASECHK.TRANS64.TRYWAIT P0, [R0+URZ], R3 ;  /* 0x00000003000075a7 */ /* 0x0044e400080011ff */
[----:B---3--:R-:W-:Y:S05]  /*76f0*/  @!P0 NANOSLEEP.SYNCS 0x989680 ;  /* 0x009896800000895d */ /* 0x008fea0003900000 */
[----:B------:R-:W3:Y:S02]  /*7700*/  @!P0 SYNCS.PHASECHK.TRANS64 P0, [R0+URZ], R3 ;  /* 0x00000003000085a7 */ /* 0x000ee400080010ff */
[----:B---3--:R-:W-:Y:S05]  /*7710*/  @!P0 BRA `(.L_x_141) ;  /* 0xfffffffc00f08947 */ /* 0x008fea000383ffff */
[----:B------:R-:W-:Y:S05]  /*7720*/  BRA `(.L_x_142) ;  /* 0xffffffc000887947 */ /* 0x000fea000383ffff */
.L_x_68:
[----:B------:R-:W-:-:S07]  /*7730*/  MOV R0, UR5 ;  /* 0x0000000500007c02 */ /* 0x000fce0008000f00 */
.L_x_143:
[----:B--2---:R2:W3:Y:S02]  /*7740*/  SYNCS.PHASECHK.TRANS64.TRYWAIT P0, [R0+URZ], R3 ;  /* 0x00000003000075a7 */ /* 0x0044e400080011ff */
[----:B---3--:R-:W-:Y:S05]  /*7750*/  @!P0 NANOSLEEP.SYNCS 0x989680 ;  /* 0x009896800000895d */ /* 0x008fea0003900000 */
[----:B------:R-:W3:Y:S02]  /*7760*/  @!P0 SYNCS.PHASECHK.TRANS64 P0, [R0+URZ], R3 ;  /* 0x00000003000085a7 */ /* 0x000ee400080010ff */
[----:B---3--:R-:W-:Y:S05]  /*7770*/  @!P0 BRA `(.L_x_143) ;  /* 0xfffffffc00f08947 */ /* 0x008fea000383ffff */
[----:B------:R-:W-:Y:S05]  /*7780*/  BRA `(.L_x_144) ;  /* 0xffffffc000947947 */ /* 0x000fea000383ffff */
.L_x_69:
[----:B--2---:R-:W-:-:S07]  /*7790*/  MOV R0, UR6 ;  /* 0x0000000600007c02 */ /* 0x004fce0008000f00 */
.L_x_145:
[----:B--2---:R2:W3:Y:S02]  /*77a0*/  SYNCS.PHASECHK.TRANS64.TRYWAIT P0, [R0+URZ], R2 ;  /* 0x00000002000075a7 */ /* 0x0044e400080011ff */
[----:B---3--:R-:W-:Y:S05]  /*77b0*/  @!P0 NANOSLEEP.SYNCS 0x989680 ;  /* 0x009896800000895d */ /* 0x008fea0003900000 */
[----:B------:R-:W3:Y:S02]  /*77c0*/  @!P0 SYNCS.PHASECHK.TRANS64 P0, [R0+URZ], R2 ;  /* 0x00000002000085a7 */ /* 0x000ee400080010ff */
[----:B---3--:R-:W-:Y:S05]  /*77d0*/  @!P0 BRA `(.L_x_145) ;  /* 0xfffffffc00f08947 */ /* 0x008fea000383ffff */
[----:B------:R-:W-:Y:S05]  /*77e0*/  BRA `(.L_x_146) ;  /* 0xffffffc000a07947 */ /* 0x000fea000383ffff */
.L_x_74:
[----:B--2---:R2:W3:Y:S02]  /*77f0*/  SYNCS.PHASECHK.TRANS64.TRYWAIT P0, [R0+URZ+0xc0], R2 ;  /* 0x0000c002000075a7 */ /* 0x0044e400080011ff */
[----:B---3--:R-:W-:Y:S05]  /*7800*/  @!P0 NANOSLEEP.SYNCS 0x989680 ;  /* 0x009896800000895d */ /* 0x008fea0003900000 */
[----:B------:R-:W3:Y:S02]  /*7810*/  @!P0 SYNCS.PHASECHK.TRANS64 P0, [R0+URZ+0xc0], R2 ;  /* 0x0000c002000085a7 */ /* 0x000ee400080010ff */
[----:B---3--:R-:W-:Y:S05]  /*7820*/  @!P0 BRA `(.L_x_74) ;  /* 0xfffffffc00f08947 */ /* 0x008fea000383ffff */
[----:B------:R-:W-:Y:S05]  /*7830*/  BRA `(.L_x_147) ;  /* 0xffffffc4009c7947 */ /* 0x000fea000383ffff */
.L_x_77:
[----:B------:R-:W-:Y:S07]  /*7840*/  MOV R0, UR4 ;  /* 0x0000000400007c02 */ /* 0x000fee0008000f00 */
.L_x_148:
[----:B--2---:R2:W3:Y:S02]  /*7850*/  SYNCS.PHASECHK.TRANS64.TRYWAIT P0, [R0+URZ+0xb8], R2 ;  /* 0x0000b802000075a7 */ /* 0x0044e400080011ff */
[----:B---3--:R-:W-:Y:S05]  /*7860*/  @!P0 NANOSLEEP.SYNCS 0x989680 ;  /* 0x009896800000895d */ /* 0x008fea0003900000 */
[----:B------:R-:W3:Y:S02]  /*7870*/  @!P0 SYNCS.PHASECHK.TRANS64 P0, [R0+URZ+0xb8], R2 ;  /* 0x0000b802000085a7 */ /* 0x000ee400080010ff */
[----:B---3--:R-:W-:Y:S05]  /*7880*/  @!P0 BRA `(.L_x_148) ;  /* 0xfffffffc00f08947 */ /* 0x008fea000383ffff */
[----:B------:R-:W-:Y:S05]  /*7890*/  BRA `(.L_x_76) ;  /* 0xffffffc800847947 */ /* 0x000fea000383ffff */
.L_x_80:
[----:B------:R-:W-:Y:S07]  /*78a0*/  MOV R0, UR13 ;  /* 0x0000000d00007c02 */ /* 0x000fee0008000f00 */
.L_x_149:
[----:B-1----:R1:W2:Y:S02]  /*78b0*/  SYNCS.PHASECHK.TRANS64.TRYWAIT P3, [R0+URZ+0xa0], R30 ;  /* 0x0000a01e000075a7 */ /* 0x0022a400080611ff */
[----:B--2---:R-:W-:Y:S05]  /*78c0*/  @!P3 NANOSLEEP.SYNCS 0x989680 ;  /* 0x009896800000b95d */ /* 0x004fea0003900000 */
[----:B------:R-:W2:Y:S02]  /*78d0*/  @!P3 SYNCS.PHASECHK.TRANS64 P3, [R0+URZ+0xa0], R30 ;  /* 0x0000a01e0000b5a7 */ /* 0x000ea400080610ff */
[----:B--2---:R-:W-:Y:S05]  /*78e0*/  @!P3 BRA `(.L_x_149) ;  /* 0xfffffffc00f0b947 */ /* 0x004fea000383ffff */
[----:B------:R-:W-:Y:S05]  /*78f0*/  BRA `(.L_x_150) ;  /* 0xffffffcc00207947 */ /* 0x000fea000383ffff */
.L_x_82:
[----:B------:R-:W-:-:S07]  /*7900*/  MOV R0, UR4 ;  /* 0x0000000400007c02 */ /* 0x000fce0008000f00 */
.L_x_151:
[----:B-1----:R1:W2:Y:S02]  /*7910*/  SYNCS.PHASECHK.TRANS64.TRYWAIT P0, [R0+URZ], R2 ;  /* 0x00000002000075a7 */ /* 0x0022a400080011ff */
[----:B--2---:R-:W-:Y:S05]  /*7920*/  @!P0 NANOSLEEP.SYNCS 0x989680 ;  /* 0x009896800000895d */ /* 0x004fea0003900000 */
[----:B------:R-:W2:Y:S02]  /*7930*/  @!P0 SYNCS.PHASECHK.TRANS64 P0, [R0+URZ], R2 ;  /* 0x00000002000085a7 */ /* 0x000ea400080010ff */
[----:B--2---:R-:W-:Y:S05]  /*7940*/  @!P0 BRA `(.L_x_151) ;  /* 0xfffffffc00f08947 */ /* 0x004fea000383ffff */
[----:B------:R-:W-:Y:S05]  /*7950*/  BRA `(.L_x_152) ;  /* 0xffffffcc00f07947 */ /* 0x000fea000383ffff */
.L_x_84:
[----:B--2---:R2:W4:Y:S02]  /*7960*/  SYNCS.PHASECHK.TRANS64.TRYWAIT P0, [R0+URZ+0xc0], R2 ;  /* 0x0000c002000075a7 */ /* 0x00452400080011ff */
[----:B----4-:R-:W-:Y:S05]  /*7970*/  @!P0 NANOSLEEP.SYNCS 0x989680 ;  /* 0x009896800000895d */ /* 0x010fea0003900000 */
[----:B------:R-:W4:Y:S02]  /*7980*/  @!P0 SYNCS.PHASECHK.TRANS64 P0, [R0+URZ+0xc0], R2 ;  /* 0x0000c002000085a7 */ /* 0x000f2400080010ff */
[----:B----4-:R-:W-:Y:S05]  /*7990*/  @!P0 BRA `(.L_x_84) ;  /* 0xfffffffc00f08947 */ /* 0x010fea000383ffff */
[----:B------:R-:W-:Y:S05]  /*79a0*/  BRA `(.L_x_153) ;  /* 0xffffffd000c07947 */ /* 0x000fea000383ffff */
.L_x_94:
[----:B-1----:R1:W2:Y:S02]  /*79b0*/  SYNCS.PHASECHK.TRANS64.TRYWAIT P0, [R2+URZ+0x90], R3 ;  /* 0x00009003020075a7 */ /* 0x0022a400080011ff */
[----:B--2---:R-:W-:Y:S05]  /*79c0*/  @!P0 NANOSLEEP.SYNCS 0x989680 ;  /* 0x009896800000895d */ /* 0x004fea0003900000 */
[----:B------:R-:W2:Y:S02]  /*79d0*/  @!P0 SYNCS.PHASECHK.TRANS64 P0, [R2+URZ+0x90], R3 ;  /* 0x00009003020085a7 */ /* 0x000ea400080010ff */
[----:B--2---:R-:W-:Y:S05]  /*79e0*/  @!P0 BRA `(.L_x_94) ;  /* 0xfffffffc00f08947 */ /* 0x004fea000383ffff */
[----:B------:R-:W-:Y:S05]  /*79f0*/  BRA `(.L_x_93) ;  /* 0xffffffdc00b87947 */ /* 0x000fea000383ffff */
.L_x_96:
[----:B-1----:R1:W4:Y:S02]  /*7a00*/  SYNCS.PHASECHK.TRANS64.TRYWAIT P1, [R23+URZ+0xe0], R0 ;  /* 0x0000e000170075a7 */ /* 0x00232400080211ff */
[----:B----4-:R-:W-:Y:S05]  /*7a10*/  @!P1 NANOSLEEP.SYNCS 0x989680 ;  /* 0x009896800000995d */ /* 0x010fea0003900000 */
[----:B------:R-:W4:Y:S02]  /*7a20*/  @!P1 SYNCS.PHASECHK.TRANS64 P1, [R23+URZ+0xe0], R0 ;  /* 0x0000e000170095a7 */ /* 0x000f2400080210ff */
[----:B----4-:R-:W-:Y:S05]  /*7a30*/  @!P1 BRA `(.L_x_96) ;  /* 0xfffffffc00f09947 */ /* 0x010fea000383ffff */
[----:B------:R-:W-:Y:S05]  /*7a40*/  BRA `(.L_x_95) ;  /* 0xffffffe000147947 */ /* 0x000fea000383ffff */
        .weak           $__internal_0_$__cuda_sm10x_tcgen05_guardrail_trap_col_being_dealloced_not_returned_by_alloc
        .type           $__internal_0_$__cuda_sm10x_tcgen05_guardrail_trap_col_being_dealloced_not_returned_by_alloc,@function
        .size           $__internal_0_$__cuda_sm10x_tcgen05_guardrail_trap_col_being_dealloced_not_returned_by_alloc,($__internal_1_$__cuda_sm10x_tcgen05_guardrail_trap_phase_invalid_during_alloc - $__internal_0_$__cuda_sm10x_tcgen05_guardrail_trap_col_being_dealloced_not_returned_by_alloc)
$__internal_0_$__cuda_sm10x_tcgen05_guardrail_trap_col_being_dealloced_not_returned_by_alloc:
[----:B------:R-:W-:Y:S05]  /*7a50*/  BPT.TRAP 0x1 ;  /* 0x000000040000795c */ /* 0x000fea0000300000 */
[----:B------:R-:W-:-:S04]  /*7a60*/  HFMA2 R3, -RZ, RZ, 0, 0 ;  /* 0x00000000ff037431 */ /* 0x000fc800000001ff */
[----:B------:R-:W-:Y:S05]  /*7a70*/  RET.REL.NODEC R2 `(_ZN7cutlass13device_kernelINS_4gemm6kernel13GemmUniversalIN4cute5tupleIJiiiiEEENS1_10collective13CollectiveMmaINS1_35MainloopSm100TmaUmmaWarpSpecializedILi9ELi2ELi4ENS5_IJNS4_1CILi1EEESB_SB_EEEEENS5_IJNSA_ILi128EEENSA_ILi48EEENSA_ILi64EEEEEENS_10bfloat16_tENS5_IJlSB_lEEESI_SJ_NS4_8TiledMMAINS4_8MMA_AtomIJNS4_20SM100_MMA_F16BF16_SSISI_SI_fLi128ELi48ELNS4_4UMMA5MajorE0ELSO_0ELNSN_7ScaleInE0ELSP_0EEEEEENS4_6LayoutISC_NS5_IJNSA_ILi0EEEST_ST_EEEEENS5_IJNS4_10UnderscoreESW_SW_EEEEENS4_13SM90_TMA_LOADENS4_14ComposedLayoutINS4_7SwizzleILi3ELi4ELi3EEENS4_18smem_ptr_flag_bitsILi16EEENSS_INS5_IJNSA_ILi8EEESG_EEENS5_IJSG_SB_EEEEEEEvNS4_8identityESZ_S19_vS1A_EENS_8epilogue10collective18CollectiveEpilogueINS1C_23Sm100TmaWarpSpecializedILi2ELi1ELi48ELb1ELb0EEEJSH_NS5_IJNSS_ISE_SB_EENSS_ISF_SB_EEEEESI_SJ_SI_SJ_NS1C_6fusion15FusionCallbacksIS1G_NS1K_17LinearCombinationISI_fSI_fLNS_15FloatRoundStyleE2EEESH_S1J_JEEENS4_5SM1004TMEM4LOAD26SM100_TMEM_LOAD_32dp32b16xESZ_NS10_INS11_ILi1ELi4ELi3EEES14_NSS_INS5_IJS15_NSA_ILi16EEEEEENS5_IJS1V_SB_EEEEEEENS4_39AutoVectorizingCopyWithAssumedAlignmentILi128EEENS4_14SM90_TMA_STOREES1Z_S21_S21_EEEvvEEEEvNT_6ParamsE) ;  /* 0xffffff8402607950 */ /* 0x000fea0003c3ffff */
        .weak           $__internal_1_$__cuda_sm10x_tcgen05_guardrail_trap_phase_invalid_during_alloc
        .type           $__internal_1_$__cuda_sm10x_tcgen05_guardrail_trap_phase_invalid_during_alloc,@function
        .size           $__internal_1_$__cuda_sm10x_tcgen05_guardrail_trap_phase_invalid_during_alloc,($__internal_2_$__cuda_sm10x_tcgen05_guardrail_trap_unallocated_columns_being_dealloced - $__internal_1_$__cuda_sm10x_tcgen05_guardrail_trap_phase_invalid_during_alloc)
$__internal_1_$__cuda_sm10x_tcgen05_guardrail_trap_phase_invalid_during_alloc:
[----:B------:R-:W-:Y:S05]  /*7a80*/  BPT.TRAP 0x1 ;  /* 0x000000040000795c */ /* 0x000fea0000300000 */
[----:B------:R-:W-:-:S04]  /*7a90*/  MOV R3, 0x0 ;  /* 0x0000000000037802 */ /* 0x000fc80000000f00 */
[----:B------:R-:W-:Y:S05]  /*7aa0*/  RET.REL.NODEC R2 `(_ZN7cutlass13device_kernelINS_4gemm6kernel13GemmUniversalIN4cute5tupleIJiiiiEEENS1_10collective13CollectiveMmaINS1_35MainloopSm100TmaUmmaWarpSpecializedILi9ELi2ELi4ENS5_IJNS4_1CILi1EEESB_SB_EEEEENS5_IJNSA_ILi128EEENSA_ILi48EEENSA_ILi64EEEEEENS_10bfloat16_tENS5_IJlSB_lEEESI_SJ_NS4_8TiledMMAINS4_8MMA_AtomIJNS4_20SM100_MMA_F16BF16_SSISI_SI_fLi128ELi48ELNS4_4UMMA5MajorE0ELSO_0ELNSN_7ScaleInE0ELSP_0EEEEEENS4_6LayoutISC_NS5_IJNSA_ILi0EEEST_ST_EEEEENS5_IJNS4_10UnderscoreESW_SW_EEEEENS4_13SM90_TMA_LOADENS4_14ComposedLayoutINS4_7SwizzleILi3ELi4ELi3EEENS4_18smem_ptr_flag_bitsILi16EEENSS_INS5_IJNSA_ILi8EEESG_EEENS5_IJSG_SB_EEEEEEEvNS4_8identityESZ_S19_vS1A_EENS_8epilogue10collective18CollectiveEpilogueINS1C_23Sm100TmaWarpSpecializedILi2ELi1ELi48ELb1ELb0EEEJSH_NS5_IJNSS_ISE_SB_EENSS_ISF_SB_EEEEESI_SJ_SI_SJ_NS1C_6fusion15FusionCallbacksIS1G_NS1K_17LinearCombinationISI_fSI_fLNS_15FloatRoundStyleE2EEESH_S1J_JEEENS4_5SM1004TMEM4LOAD26SM100_TMEM_LOAD_32dp32b16xESZ_NS10_INS11_ILi1ELi4ELi3EEES14_NSS_INS5_IJS15_NSA_ILi16EEEEEENS5_IJS1V_SB_EEEEEEENS4_39AutoVectorizingCopyWithAssumedAlignmentILi128EEENS4_14SM90_TMA_STOREES1Z_S21_S21_EEEvvEEEEvNT_6ParamsE) ;  /* 0xffffff8402547950 */ /* 0x000fea0003c3ffff */
        .weak           $__internal_2_$__cuda_sm10x_tcgen05_guardrail_trap_unallocated_columns_being_dealloced
        .type           $__internal_2_$__cuda_sm10x_tcgen05_guardrail_trap_unallocated_columns_being_dealloced,@function
        .size           $__internal_2_$__cuda_sm10x_tcgen05_guardrail_trap_unallocated_columns_being_dealloced,(.L_x_155 - $__internal_2_$__cuda_sm10x_tcgen05_guardrail_trap_unallocated_columns_being_dealloced)
$__internal_2_$__cuda_sm10x_tcgen05_guardrail_trap_unallocated_columns_being_dealloced:
[----:B------:R-:W-:Y:S05]  /*7ab0*/  BPT.TRAP 0x1 ;  /* 0x000000040000795c */ /* 0x000fea0000300000 */
[----:B------:R-:W-:-:S04]  /*7ac0*/  HFMA2 R3, -RZ, RZ, 0, 0 ;  /* 0x00000000ff037431 */ /* 0x000fc800000001ff */
[----:B------:R-:W-:Y:S05]  /*7ad0*/  RET.REL.NODEC R2 `(_ZN7cutlass13device_kernelINS_4gemm6kernel13GemmUniversalIN4cute5tupleIJiiiiEEENS1_10collective13CollectiveMmaINS1_35MainloopSm100TmaUmmaWarpSpecializedILi9ELi2ELi4ENS5_IJNS4_1CILi1EEESB_SB_EEEEENS5_IJNSA_ILi128EEENSA_ILi48EEENSA_ILi64EEEEEENS_10bfloat16_tENS5_IJlSB_lEEESI_SJ_NS4_8TiledMMAINS4_8MMA_AtomIJNS4_20SM100_MMA_F16BF16_SSISI_SI_fLi128ELi48ELNS4_4UMMA5MajorE0ELSO_0ELNSN_7ScaleInE0ELSP_0EEEEEENS4_6LayoutISC_NS5_IJNSA_ILi0EEEST_ST_EEEEENS5_IJNS4_10UnderscoreESW_SW_EEEEENS4_13SM90_TMA_LOADENS4_14ComposedLayoutINS4_7SwizzleILi3ELi4ELi3EEENS4_18smem_ptr_flag_bitsILi16EEENSS_INS5_IJNSA_ILi8EEESG_EEENS5_IJSG_SB_EEEEEEEvNS4_8identityESZ_S19_vS1A_EENS_8epilogue10collective18CollectiveEpilogueINS1C_23Sm100TmaWarpSpecializedILi2ELi1ELi48ELb1ELb0EEEJSH_NS5_IJNSS_ISE_SB_EENSS_ISF_SB_EEEEESI_SJ_SI_SJ_NS1C_6fusion15FusionCallbacksIS1G_NS1K_17LinearCombinationISI_fSI_fLNS_15FloatRoundStyleE2EEESH_S1J_JEEENS4_5SM1004TMEM4LOAD26SM100_TMEM_LOAD_32dp32b16xESZ_NS10_INS11_ILi1ELi4ELi3EEES14_NSS_INS5_IJS15_NSA_ILi16EEEEEENS5_IJS1V_SB_EEEEEEENS4_39AutoVectorizingCopyWithAssumedAlignmentILi128EEENS4_14SM90_TMA_STOREES1Z_S21_S21_EEEvvEEEEvNT_6ParamsE) ;  /* 0xffffff8402487950 */ /* 0x000fea0003c3ffff */
.L_x_154:
[----:B------:R-:W-:-:S00]  /*7ae0*/  BRA `(.L_x_154) ;  /* 0xfffffffc00fc7947 */ /* 0x000fc0000383ffff */
[----:B------:R-:W-:-:S00]  /*7af0*/  NOP ;  /* 0x0000000000007918 */ /* 0x000fc00000000000 */
        /* <DEDUP_REMOVED lines=8> */
.L_x_155:


//--------------------- .nv.global.init           --------------------------
	.section	.nv.global.init,"aw",@progbits
.nv.global.init:
	.type		$str$27,@object
	.size		$str$27,($str$28 - $str$27)
$str$27:
        /*0000*/ 	.byte	0x28, 0x61, 0x64, 0x64, 0x72, 0x65, 0x73, 0x73, 0x20, 0x26, 0x20, 0x6d, 0x61, 0x73, 0x6b, 0x29
        /*0010*/ 	.byte	0x20, 0x3d, 0x3d, 0x20, 0x30, 0x00
	.type		$str$28,@object
	.size		$str$28,($str$26 - $str$28)
$str$28:
        /*0016*/ 	.byte	0x2f, 0x74, 0x6d, 0x70, 0x2f, 0x63, 0x75, 0x74, 0x6c, 0x61, 0x73, 0x73, 0x5f, 0x73, 0x77, 0x65
        /*0026*/ 	.byte	0x65, 0x70, 0x5f, 0x73, 0x72, 0x63, 0x2f, 0x69, 0x6e, 0x63, 0x6c, 0x75, 0x64, 0x65, 0x2f, 0x63
        /*0036*/ 	.byte	0x75, 0x74, 0x65, 0x2f, 0x70, 0x6f, 0x69, 0x6e, 0x74, 0x65, 0x72, 0x5f, 0x66, 0x6c, 0x61, 0x67
        /*0046*/ 	.byte	0x67, 0x65, 0x64, 0x2e, 0x68, 0x70, 0x70, 0x00
	.type		$str$26,@object
	.size		$str$26,($str$25 - $str$26)
$str$26:
        /*004e*/ 	.byte	0x2f, 0x74, 0x6d, 0x70, 0x2f, 0x63, 0x75, 0x74, 0x6c, 0x61, 0x73, 0x73, 0x5f, 0x73, 0x77, 0x65
        /*005e*/ 	.byte	0x65, 0x70, 0x5f, 0x73, 0x72, 0x63, 0x2f, 0x69, 0x6e, 0x63, 0x6c, 0x75, 0x64, 0x65, 0x2f, 0x63
        /*006e*/ 	.byte	0x75, 0x74, 0x65, 0x2f, 0x61, 0x74, 0x6f, 0x6d, 0x2f, 0x63, 0x6f, 0x70, 0x79, 0x5f, 0x74, 0x72
        /*007e*/ 	.byte	0x61, 0x69, 0x74, 0x73, 0x5f, 0x73, 0x6d, 0x31, 0x30, 0x30, 0x2e, 0x68, 0x70, 0x70, 0x00
	.type		$str$25,@object
	.size		$str$25,(__unnamed_1 - $str$25)
$str$25:
        /*008d*/ 	.byte	0x28, 0x28, 0x75, 0x69, 0x6e, 0x74, 0x33, 0x32, 0x5f, 0x74, 0x28, 0x74, 0x68, 0x72, 0x65, 0x61
        /*009d*/ 	.byte	0x64, 0x49, 0x64, 0x78, 0x2e, 0x78, 0x29, 0x20, 0x2f, 0x20, 0x33, 0x32, 0x29, 0x20, 0x25, 0x20
        /*00ad*/ 	.byte	0x34, 0x29, 0x20, 0x3d, 0x3d, 0x20, 0x28, 0x28, 0x28, 0x74, 0x6d, 0x65, 0x6d, 0x5f, 0x61, 0x64
        /*00bd*/ 	.byte	0x64, 0x72, 0x20, 0x3e, 0x3e, 0x20, 0x31, 0x36, 0x29, 0x20, 0x2f, 0x20, 0x33, 0x32, 0x29, 0x20
        /*00cd*/ 	.byte	0x25, 0x20, 0x34, 0x29, 0x00
	.type		__unnamed_1,@object
	.size		__unnamed_1,(__unnamed_2 - __unnamed_1)
__unnamed_1:
        /*00d2*/ 	.byte	0x61, 0x75, 0x74, 0x6f, 0x20, 0x63, 0x75, 0x74, 0x65, 0x3a, 0x3a, 0x61, 0x73, 0x5f, 0x70, 0x6f
        /* <DEDUP_REMOVED lines=24> */
        /*0262*/ 	.byte	0x3a, 0x43, 0x3c, 0x36, 0x31, 0x34, 0x34, 0x3e, 0x3e, 0x3e, 0x3e, 0x5d, 0x00
	.type		__unnamed_2,@object
	.size		__unnamed_2,(.L_2 - __unnamed_2)
__unnamed_2:
        /* <DEDUP_REMOVED lines=40> */
        /*04ef*/ 	.byte	0x3a, 0x3a, 0x43, 0x3c, 0x30, 0x3e, 0x3e, 0x3e, 0x3e, 0x5d, 0x00
.L_2:


//--------------------- .nv.shared._ZN7cutlass13device_kernelINS_4gemm6kernel13GemmUniversalIN4cute5tupleIJiiiiEEENS1_10collective13CollectiveMmaINS1_35MainloopSm100TmaUmmaWarpSpecializedILi9ELi2ELi4ENS5_IJNS4_1CILi1EEESB_SB_EEEEENS5_IJNSA_ILi128EEENSA_ILi48EEENSA_ILi64EEEEEENS_10bfloat16_tENS5_IJlSB_lEEESI_SJ_NS4_8TiledMMAINS4_8MMA_AtomIJNS4_20SM100_MMA_F16BF16_SSISI_SI_fLi128ELi48ELNS4_4UMMA5MajorE0ELSO_0ELNSN_7ScaleInE0ELSP_0EEEEEENS4_6LayoutISC_NS5_IJNSA_ILi0EEEST_ST_EEEEENS5_IJNS4_10UnderscoreESW_SW_EEEEENS4_13SM90_TMA_LOADENS4_14ComposedLayoutINS4_7SwizzleILi3ELi4ELi3EEENS4_18smem_ptr_flag_bitsILi16EEENSS_INS5_IJNSA_ILi8EEESG_EEENS5_IJSG_SB_EEEEEEEvNS4_8identityESZ_S19_vS1A_EENS_8epilogue10collective18CollectiveEpilogueINS1C_23Sm100TmaWarpSpecializedILi2ELi1ELi48ELb1ELb0EEEJSH_NS5_IJNSS_ISE_SB_EENSS_ISF_SB_EEEEESI_SJ_SI_SJ_NS1C_6fusion15FusionCallbacksIS1G_NS1K_17LinearCombinationISI_fSI_fLNS_15FloatRoundStyleE2EEESH_S1J_JEEENS4_5SM1004TMEM4LOAD26SM100_TMEM_LOAD_32dp32b16xESZ_NS10_INS11_ILi1ELi4ELi3EEES14_NSS_INS5_IJS15_NSA_ILi16EEEEEENS5_IJS1V_SB_EEEEEEENS4_39AutoVectorizingCopyWithAssumedAlignmentILi128EEENS4_14SM90_TMA_STOREES1Z_S21_S21_EEEvvEEEEvNT_6ParamsE --------------------------
	.section	.nv.shared._ZN7cutlass13device_kernelINS_4gemm6kernel13GemmUniversalIN4cute5tupleIJiiiiEEENS1_10collective13CollectiveMmaINS1_35MainloopSm100TmaUmmaWarpSpecializedILi9ELi2ELi4ENS5_IJNS4_1CILi1EEESB_SB_EEEEENS5_IJNSA_ILi128EEENSA_ILi48EEENSA_ILi64EEEEEENS_10bfloat16_tENS5_IJlSB_lEEESI_SJ_NS4_8TiledMMAINS4_8MMA_AtomIJNS4_20SM100_MMA_F16BF16_SSISI_SI_fLi128ELi48ELNS4_4UMMA5MajorE0ELSO_0ELNSN_7ScaleInE0ELSP_0EEEEEENS4_6LayoutISC_NS5_IJNSA_ILi0EEEST_ST_EEEEENS5_IJNS4_10UnderscoreESW_SW_EEEEENS4_13SM90_TMA_LOADENS4_14ComposedLayoutINS4_7SwizzleILi3ELi4ELi3EEENS4_18smem_ptr_flag_bitsILi16EEENSS_INS5_IJNSA_ILi8EEESG_EEENS5_IJSG_SB_EEEEEEEvNS4_8identityESZ_S19_vS1A_EENS_8epilogue10collective18CollectiveEpilogueINS1C_23Sm100TmaWarpSpecializedILi2ELi1ELi48ELb1ELb0EEEJSH_NS5_IJNSS_ISE_SB_EENSS_ISF_SB_EEEEESI_SJ_SI_SJ_NS1C_6fusion15FusionCallbacksIS1G_NS1K_17LinearCombinationISI_fSI_fLNS_15FloatRoundStyleE2EEESH_S1J_JEEENS4_5SM1004TMEM4LOAD26SM100_TMEM_LOAD_32dp32b16xESZ_NS10_INS11_ILi1ELi4ELi3EEES14_NSS_INS5_IJS15_NSA_ILi16EEEEEENS5_IJS1V_SB_EEEEEEENS4_39AutoVectorizingCopyWithAssumedAlignmentILi128EEENS4_14SM90_TMA_STOREES1Z_S21_S21_EEEvvEEEEvNT_6ParamsE,"aw",@nobits
	.sectionflags	@""
	.align	16
	.zero		1024


//--------------------- .nv.shared.reserved.0     --------------------------
	.section	.nv.shared.reserved.0,"aw",@nobits
	.weak		__nv_reservedSMEM_offset_0_alias
	.size		__nv_reservedSMEM_offset_0_alias, 0, 64
	.other		__nv_reservedSMEM_offset_0_alias,@"STO_CUDA_RESERVED_SHARED STV_DEFAULT"
__nv_reservedSMEM_offset_0_alias:
	.zero		0
.nv.shared.reserved.0:
	.zero		64
	.weak		__nv_reservedSMEM_tcgen05_partition
	.type		__nv_reservedSMEM_tcgen05_partition,@object
	.size		__nv_reservedSMEM_tcgen05_partition,(.L_0 - __nv_reservedSMEM_tcgen05_partition)
__nv_reservedSMEM_tcgen05_partition:
	.zero		32
.L_0:


//--------------------- .nv.global                --------------------------
	.section	.nv.global,"aw",@nobits
.nv.global:
	.type		_ZN39_INTERNAL_179641dd_4_k_cu_d94b2acd_32684cute1_E,@object
	.size		_ZN39_INTERNAL_179641dd_4_k_cu_d94b2acd_32684cute1_E,(_ZN39_INTERNAL_179641dd_4_k_cu_d94b2acd_32684cuda3std3__45__cpo6cbeginE - _ZN39_INTERNAL_179641dd_4_k_cu_d94b2acd_32684cute1_E)
_ZN39_INTERNAL_179641dd_4_k_cu_d94b2acd_32684cute1_E:
	.zero		1
	.type		_ZN39_INTERNAL_179641dd_4_k_cu_d94b2acd_32684cuda3std3__45__cpo6cbeginE,@object
	.size		_ZN39_INTERNAL_179641dd_4_k_cu_d94b2acd_32684cuda3std3__45__cpo6cbeginE,(_ZN39_INTERNAL_179641dd_4_k_cu_d94b2acd_32684cuda3std3__48in_placeE - _ZN39_INTERNAL_179641dd_4_k_cu_d94b2acd_32684cuda3std3__45__cpo6cbeginE)
_ZN39_INTERNAL_179641dd_4_k_cu_d94b2acd_32684cuda3std3__45__cpo6cbeginE:
	.zero		1
	.type		_ZN39_INTERNAL_179641dd_4_k_cu_d94b2acd_32684cuda3std3__48in_placeE,@object
	.size		_ZN39_INTERNAL_179641dd_4_k_cu_d94b2acd_32684cuda3std3__48in_placeE,(_ZN39_INTERNAL_179641dd_4_k_cu_d94b2acd_32684cuda3std6ranges3__45__cpo9iter_moveE - _ZN39_INTERNAL_179641dd_4_k_cu_d94b2acd_32684cuda3std3__48in_placeE)
_ZN39_INTERNAL_179641dd_4_k_cu_d94b2acd_32684cuda3std3__48in_placeE:
	.zero		1
	.type		_ZN39_INTERNAL_179641dd_4_k_cu_d94b2acd_32684cuda3std6ranges3__45__cpo9iter_moveE,@object
	.size		_ZN39_INTERNAL_179641dd_4_k_cu_d94b2acd_32684cuda3std6ranges3__45__cpo9iter_moveE,(_ZN39_INTERNAL_179641dd_4_k_cu_d94b2acd_32684cuda3std3__45__cpo5beginE - _ZN39_INTERNAL_179641dd_4_k_cu_d94b2acd_32684cuda3std6ranges3__45__cpo9iter_moveE)
_ZN39_INTERNAL_179641dd_4_k_cu_d94b2acd_32684cuda3std6ranges3__45__cpo9iter_moveE:
	.zero		1
	.type		_ZN39_INTERNAL_179641dd_4_k_cu_d94b2acd_32684cuda3std3__45__cpo5beginE,@object
	.size		_ZN39_INTERNAL_179641dd_4_k_cu_d94b2acd_32684cuda3std3__45__cpo5beginE,(_ZN39_INTERNAL_179641dd_4_k_cu_d94b2acd_32684cuda3std3__441_GLOBAL__N__179641dd_4_k_cu_d94b2acd_32686ignoreE - _ZN39_INTERNAL_179641dd_4_k_cu_d94b2acd_32684cuda3std3__45__cpo5beginE)
_ZN39_INTERNAL_179641dd_4_k_cu_d94b2acd_32684cuda3std3__45__cpo5beginE:
	.zero		1
	.type		_ZN39_INTERNAL_179641dd_4_k_cu_d94b2acd_32684cuda3std3__441_GLOBAL__N__179641dd_4_k_cu_d94b2acd_32686ignoreE,@object
	.size		_ZN39_INTERNAL_179641dd_4_k_cu_d94b2acd_32684cuda3std3__441_GLOBAL__N__179641dd_4_k_cu_d94b2acd_32686ignoreE,(_ZN39_INTERNAL_179641dd_4_k_cu_d94b2acd_32684cute7productE - _ZN39_INTERNAL_179641dd_4_k_cu_d94b2acd_32684cuda3std3__441_GLOBAL__N__179641dd_4_k_cu_d94b2acd_32686ignoreE)
_ZN39_INTERNAL_179641dd_4_k_cu_d94b2acd_32684cuda3std3__441_GLOBAL__N__179641dd_4_k_cu_d94b2acd_32686ignoreE:
	.zero		1
	.type		_ZN39_INTERNAL_179641dd_4_k_cu_d94b2acd_32684cute7productE,@object
	.size		_ZN39_INTERNAL_179641dd_4_k_cu_d94b2acd_32684cute7productE,(_ZN39_INTERNAL_179641dd_4_k_cu_d94b2acd_32684cuda3std3__45__cpo3endE - _ZN39_INTERNAL_179641dd_4_k_cu_d94b2acd_32684cute7productE)
_ZN39_INTERNAL_179641dd_4_k_cu_d94b2acd_32684cute7productE:
	.zero		1
	.type		_ZN39_INTERNAL_179641dd_4_k_cu_d94b2acd_32684cuda3std3__45__cpo3endE,@object
	.size		_ZN39_INTERNAL_179641dd_4_k_cu_d94b2acd_32684cuda3std3__45__cpo3endE,(_ZN39_INTERNAL_179641dd_4_k_cu_d94b2acd_32684cuda3std3__419piecewise_constructE - _ZN39_INTERNAL_179641dd_4_k_cu_d94b2acd_32684cuda3std3__45__cpo3endE)
_ZN39_INTERNAL_179641dd_4_k_cu_d94b2acd_32684cuda3std3__45__cpo3endE:
	.zero		1
	.type		_ZN39_INTERNAL_179641dd_4_k_cu_d94b2acd_32684cuda3std3__419piecewise_constructE,@object
	.size		_ZN39_INTERNAL_179641dd_4_k_cu_d94b2acd_32684cuda3std3__419piecewise_constructE,(_ZN39_INTERNAL_179641dd_4_k_cu_d94b2acd_32684cuda3std3__45__cpo4cendE - _ZN39_INTERNAL_179641dd_4_k_cu_d94b2acd_32684cuda3std3__419piecewise_constructE)
_ZN39_INTERNAL_179641dd_4_k_cu_d94b2acd_32684cuda3std3__419piecewise_constructE:
	.zero		1
	.type		_ZN39_INTERNAL_179641dd_4_k_cu_d94b2acd_32684cuda3std3__45__cpo4cendE,@object
	.size		_ZN39_INTERNAL_179641dd_4_k_cu_d94b2acd_32684cuda3std3__45__cpo4cendE,(_ZN39_INTERNAL_179641dd_4_k_cu_d94b2acd_32684cuda3std6ranges3__45__cpo4swapE - _ZN39_INTERNAL_179641dd_4_k_cu_d94b2acd_32684cuda3std3__45__cpo4cendE)
_ZN39_INTERNAL_179641dd_4_k_cu_d94b2acd_32684cuda3std3__45__cpo4cendE:
	.zero		1
	.type		_ZN39_INTERNAL_179641dd_4_k_cu_d94b2acd_32684cuda3std6ranges3__45__cpo4swapE,@object
	.size		_ZN39_INTERNAL_179641dd_4_k_cu_d94b2acd_32684cuda3std6ranges3__45__cpo4swapE,(.L_10 - _ZN39_INTERNAL_179641dd_4_k_cu_d94b2acd_32684cuda3std6ranges3__45__cpo4swapE)
_ZN39_INTERNAL_179641dd_4_k_cu_d94b2acd_32684cuda3std6ranges3__45__cpo4swapE:
	.zero		1
.L_10:


//--------------------- .nv.constant0._ZN7cutlass13device_kernelINS_4gemm6kernel13GemmUniversalIN4cute5tupleIJiiiiEEENS1_10collective13CollectiveMmaINS1_35MainloopSm100TmaUmmaWarpSpecializedILi9ELi2ELi4ENS5_IJNS4_1CILi1EEESB_SB_EEEEENS5_IJNSA_ILi128EEENSA_ILi48EEENSA_ILi64EEEEEENS_10bfloat16_tENS5_IJlSB_lEEESI_SJ_NS4_8TiledMMAINS4_8MMA_AtomIJNS4_20SM100_MMA_F16BF16_SSISI_SI_fLi128ELi48ELNS4_4UMMA5MajorE0ELSO_0ELNSN_7ScaleInE0ELSP_0EEEEEENS4_6LayoutISC_NS5_IJNSA_ILi0EEEST_ST_EEEEENS5_IJNS4_10UnderscoreESW_SW_EEEEENS4_13SM90_TMA_LOADENS4_14ComposedLayoutINS4_7SwizzleILi3ELi4ELi3EEENS4_18smem_ptr_flag_bitsILi16EEENSS_INS5_IJNSA_ILi8EEESG_EEENS5_IJSG_SB_EEEEEEEvNS4_8identityESZ_S19_vS1A_EENS_8epilogue10collective18CollectiveEpilogueINS1C_23Sm100TmaWarpSpecializedILi2ELi1ELi48ELb1ELb0EEEJSH_NS5_IJNSS_ISE_SB_EENSS_ISF_SB_EEEEESI_SJ_SI_SJ_NS1C_6fusion15FusionCallbacksIS1G_NS1K_17LinearCombinationISI_fSI_fLNS_15FloatRoundStyleE2EEESH_S1J_JEEENS4_5SM1004TMEM4LOAD26SM100_TMEM_LOAD_32dp32b16xESZ_NS10_INS11_ILi1ELi4ELi3EEES14_NSS_INS5_IJS15_NSA_ILi16EEEEEENS5_IJS1V_SB_EEEEEEENS4_39AutoVectorizingCopyWithAssumedAlignmentILi128EEENS4_14SM90_TMA_STOREES1Z_S21_S21_EEEvvEEEEvNT_6ParamsE --------------------------
	.section	.nv.constant0._ZN7cutlass13device_kernelINS_4gemm6kernel13GemmUniversalIN4cute5tupleIJiiiiEEENS1_10collective13CollectiveMmaINS1_35MainloopSm100TmaUmmaWarpSpecializedILi9ELi2ELi4ENS5_IJNS4_1CILi1EEESB_SB_EEEEENS5_IJNSA_ILi128EEENSA_ILi48EEENSA_ILi64EEEEEENS_10bfloat16_tENS5_IJlSB_lEEESI_SJ_NS4_8TiledMMAINS4_8MMA_AtomIJNS4_20SM100_MMA_F16BF16_SSISI_SI_fLi128ELi48ELNS4_4UMMA5MajorE0ELSO_0ELNSN_7ScaleInE0ELSP_0EEEEEENS4_6LayoutISC_NS5_IJNSA_ILi0EEEST_ST_EEEEENS5_IJNS4_10UnderscoreESW_SW_EEEEENS4_13SM90_TMA_LOADENS4_14ComposedLayoutINS4_7SwizzleILi3ELi4ELi3EEENS4_18smem_ptr_flag_bitsILi16EEENSS_INS5_IJNSA_ILi8EEESG_EEENS5_IJSG_SB_EEEEEEEvNS4_8identityESZ_S19_vS1A_EENS_8epilogue10collective18CollectiveEpilogueINS1C_23Sm100TmaWarpSpecializedILi2ELi1ELi48ELb1ELb0EEEJSH_NS5_IJNSS_ISE_SB_EENSS_ISF_SB_EEEEESI_SJ_SI_SJ_NS1C_6fusion15FusionCallbacksIS1G_NS1K_17LinearCombinationISI_fSI_fLNS_15FloatRoundStyleE2EEESH_S1J_JEEENS4_5SM1004TMEM4LOAD26SM100_TMEM_LOAD_32dp32b16xESZ_NS10_INS11_ILi1ELi4ELi3EEES14_NSS_INS5_IJS15_NSA_ILi16EEEEEENS5_IJS1V_SB_EEEEEEENS4_39AutoVectorizingCopyWithAssumedAlignmentILi128EEENS4_14SM90_TMA_STOREES1Z_S21_S21_EEEvvEEEEvNT_6ParamsE,"a",@progbits
	.sectionflags	@""
	.align	4
.nv.constant0._ZN7cutlass13device_kernelINS_4gemm6kernel13GemmUniversalIN4cute5tupleIJiiiiEEENS1_10collective13CollectiveMmaINS1_35MainloopSm100TmaUmmaWarpSpecializedILi9ELi2ELi4ENS5_IJNS4_1CILi1EEESB_SB_EEEEENS5_IJNSA_ILi128EEENSA_ILi48EEENSA_ILi64EEEEEENS_10bfloat16_tENS5_IJlSB_lEEESI_SJ_NS4_8TiledMMAINS4_8MMA_AtomIJNS4_20SM100_MMA_F16BF16_SSISI_SI_fLi128ELi48ELNS4_4UMMA5MajorE0ELSO_0ELNSN_7ScaleInE0ELSP_0EEEEEENS4_6LayoutISC_NS5_IJNSA_ILi0EEEST_ST_EEEEENS5_IJNS4_10UnderscoreESW_SW_EEEEENS4_13SM90_TMA_LOADENS4_14ComposedLayoutINS4_7SwizzleILi3ELi4ELi3EEENS4_18smem_ptr_flag_bitsILi16EEENSS_INS5_IJNSA_ILi8EEESG_EEENS5_IJSG_SB_EEEEEEEvNS4_8identityESZ_S19_vS1A_EENS_8epilogue10collective18CollectiveEpilogueINS1C_23Sm100TmaWarpSpecializedILi2ELi1ELi48ELb1ELb0EEEJSH_NS5_IJNSS_ISE_SB_EENSS_ISF_SB_EEEEESI_SJ_SI_SJ_NS1C_6fusion15FusionCallbacksIS1G_NS1K_17LinearCombinationISI_fSI_fLNS_15FloatRoundStyleE2EEESH_S1J_JEEENS4_5SM1004TMEM4LOAD26SM100_TMEM_LOAD_32dp32b16xESZ_NS10_INS11_ILi1ELi4ELi3EEES14_NSS_INS5_IJS15_NSA_ILi16EEEEEENS5_IJS1V_SB_EEEEEEENS4_39AutoVectorizingCopyWithAssumedAlignmentILi128EEENS4_14SM90_TMA_STOREES1Z_S21_S21_EEEvvEEEEvNT_6ParamsE:
	.zero		2944


//--------------------- SYMBOLS --------------------------

	.type		.nv.reservedSmem.offset0,@object
	.size		.nv.reservedSmem.offset0,0x4
	.type		.nv.reservedSmem.cap,@object
	.size		.nv.reservedSmem.cap,0x4
	.type		__assertfail,@function
